	.target	sm_90a

	.elftype	@"ET_EXEC"


//--------------------- .note.nv.tkinfo           --------------------------
	.section	.note.nv.tkinfo,"",@"SHT_NOTE"
	.sectionflags	@"SHF_NOTE_NV_TKINFO"
	.tkinfo
        /*0018*/ 	.word	0x00000002
        /*0030*/ 	.string	""
        /*0030*/ 	.string	"ptxas"
        /*0030*/ 	.string	"Cuda compilation tools, release 13.0, V13.0.88"
        /*0030*/ 	.string	"Build cuda_13.0.r13.0/compiler.36424714_0"
        /*0030*/ 	.string	"-v  -suppress-debug-info  -lineinfo  -arch sm_90a "



//--------------------- .note.nv.cuinfo           --------------------------
	.section	.note.nv.cuinfo,"",@"SHT_NOTE"
	.sectionflags	@"SHF_NOTE_NV_CUINFO"
        /*0018*/ 	.short	0x0002
        /*001a*/ 	.short	0x005a
        /*001c*/ 	.short	0x0082
	.zero		2


//--------------------- .nv.info                  --------------------------
	.section	.nv.info,"",@"SHT_CUDA_INFO"
	.align	4


	//----- nvinfo : EIATTR_REGCOUNT
	.align		4
        /*0000*/ 	.byte	0x04, 0x2f
        /*0002*/ 	.short	(.L_1 - .L_0)
	.align		4
.L_0:
        /*0004*/ 	.word	index@(matmul_kernel)
        /*0008*/ 	.word	0x000000a3


	//----- nvinfo : EIATTR_FRAME_SIZE
	.align		4
.L_1:
        /*000c*/ 	.byte	0x04, 0x11
        /*000e*/ 	.short	(.L_3 - .L_2)
	.align		4
.L_2:
        /*0010*/ 	.word	index@(matmul_kernel)
        /*0014*/ 	.word	0x00000000


	//----- nvinfo : EIATTR_MIN_STACK_SIZE
	.align		4
.L_3:
        /*0018*/ 	.byte	0x04, 0x12
        /*001a*/ 	.short	(.L_5 - .L_4)
	.align		4
.L_4:
        /*001c*/ 	.word	index@(matmul_kernel)
        /*0020*/ 	.word	0x00000000
.L_5:


//--------------------- .nv.compat                --------------------------
	.section	.nv.compat,"",@"SHT_CUDA_COMPAT_INFO"
	.align	4
        /*0000*/ 	.byte	0x02, 0x09, 0x01, 0x00, 0x02, 0x02, 0x01, 0x00, 0x02, 0x05, 0x05, 0x00, 0x03, 0x07, 0x01, 0x01
        /*0010*/ 	.byte	0x02, 0x03, 0x00, 0x00, 0x02, 0x06, 0x01, 0x00, 0x04, 0x0b, 0x08, 0x00, 0x00, 0x00, 0x00, 0x00
        /*0020*/ 	.byte	0x00, 0x00, 0x00, 0x00


//--------------------- .nv.info.matmul_kernel    --------------------------
	.section	.nv.info.matmul_kernel,"",@"SHT_CUDA_INFO"
	.sectionflags	@""
	.align	4


	//----- nvinfo : EIATTR_CUDA_API_VERSION
	.align		4
        /*0000*/ 	.byte	0x04, 0x37
        /*0002*/ 	.short	(.L_7 - .L_6)
.L_6:
        /*0004*/ 	.word	0x00000082


	//----- nvinfo : EIATTR_KPARAM_INFO
	.align		4
.L_7:
        /*0008*/ 	.byte	0x04, 0x17
        /*000a*/ 	.short	(.L_9 - .L_8)
.L_8:
        /*000c*/ 	.word	0x00000000
        /*0010*/ 	.short	0x000d
        /*0012*/ 	.short	0x0048
        /*0014*/ 	.byte	0x00, 0xf4, 0x21, 0x00


	//----- nvinfo : EIATTR_KPARAM_INFO
	.align		4
.L_9:
        /*0018*/ 	.byte	0x04, 0x17
        /*001a*/ 	.short	(.L_11 - .L_10)
.L_10:
        /*001c*/ 	.word	0x00000000
        /*0020*/ 	.short	0x000c
        /*0022*/ 	.short	0x0040
        /*0024*/ 	.byte	0x00, 0xf4, 0x21, 0x00


	//----- nvinfo : EIATTR_KPARAM_INFO
	.align		4
.L_11:
        /*0028*/ 	.byte	0x04, 0x17
        /*002a*/ 	.short	(.L_13 - .L_12)
.L_12:
        /*002c*/ 	.word	0x00000000
        /*0030*/ 	.short	0x000b
        /*0032*/ 	.short	0x0038
        /*0034*/ 	.byte	0x00, 0xf0, 0x11, 0x00


	//----- nvinfo : EIATTR_KPARAM_INFO
	.align		4
.L_13:
        /*0038*/ 	.byte	0x04, 0x17
        /*003a*/ 	.short	(.L_15 - .L_14)
.L_14:
        /*003c*/ 	.word	0x00000000
        /*0040*/ 	.short	0x000a
        /*0042*/ 	.short	0x0034
        /*0044*/ 	.byte	0x00, 0xf0, 0x11, 0x00


	//----- nvinfo : EIATTR_KPARAM_INFO
	.align		4
.L_15:
        /*0048*/ 	.byte	0x04, 0x17
        /*004a*/ 	.short	(.L_17 - .L_16)
.L_16:
        /*004c*/ 	.word	0x00000000
        /*0050*/ 	.short	0x0009
        /*0052*/ 	.short	0x0030
        /*0054*/ 	.byte	0x00, 0xf0, 0x11, 0x00


	//----- nvinfo : EIATTR_KPARAM_INFO
	.align		4
.L_17:
        /*0058*/ 	.byte	0x04, 0x17
        /*005a*/ 	.short	(.L_19 - .L_18)
.L_18:
        /*005c*/ 	.word	0x00000000
        /*0060*/ 	.short	0x0008
        /*0062*/ 	.short	0x002c
        /*0064*/ 	.byte	0x00, 0xf0, 0x11, 0x00


	//----- nvinfo : EIATTR_KPARAM_INFO
	.align		4
.L_19:
        /*0068*/ 	.byte	0x04, 0x17
        /*006a*/ 	.short	(.L_21 - .L_20)
.L_20:
        /*006c*/ 	.word	0x00000000
        /*0070*/ 	.short	0x0007
        /*0072*/ 	.short	0x0028
        /*0074*/ 	.byte	0x00, 0xf0, 0x11, 0x00


	//----- nvinfo : EIATTR_KPARAM_INFO
	.align		4
.L_21:
        /*0078*/ 	.byte	0x04, 0x17
        /*007a*/ 	.short	(.L_23 - .L_22)
.L_22:
        /*007c*/ 	.word	0x00000000
        /*0080*/ 	.short	0x0006
        /*0082*/ 	.short	0x0024
        /*0084*/ 	.byte	0x00, 0xf0, 0x11, 0x00


	//----- nvinfo : EIATTR_KPARAM_INFO
	.align		4
.L_23:
        /*0088*/ 	.byte	0x04, 0x17
        /*008a*/ 	.short	(.L_25 - .L_24)
.L_24:
        /*008c*/ 	.word	0x00000000
        /*0090*/ 	.short	0x0005
        /*0092*/ 	.short	0x0020
        /*0094*/ 	.byte	0x00, 0xf0, 0x11, 0x00


	//----- nvinfo : EIATTR_KPARAM_INFO
	.align		4
.L_25:
        /*0098*/ 	.byte	0x04, 0x17
        /*009a*/ 	.short	(.L_27 - .L_26)
.L_26:
        /*009c*/ 	.word	0x00000000
        /*00a0*/ 	.short	0x0004
        /*00a2*/ 	.short	0x001c
        /*00a4*/ 	.byte	0x00, 0xf0, 0x11, 0x00


	//----- nvinfo : EIATTR_KPARAM_INFO
	.align		4
.L_27:
        /*00a8*/ 	.byte	0x04, 0x17
        /*00aa*/ 	.short	(.L_29 - .L_28)
.L_28:
        /*00ac*/ 	.word	0x00000000
        /*00b0*/ 	.short	0x0003
        /*00b2*/ 	.short	0x0018
        /*00b4*/ 	.byte	0x00, 0xf0, 0x11, 0x00


	//----- nvinfo : EIATTR_KPARAM_INFO
	.align		4
.L_29:
        /*00b8*/ 	.byte	0x04, 0x17
        /*00ba*/ 	.short	(.L_31 - .L_30)
.L_30:
        /*00bc*/ 	.word	0x00000000
        /*00c0*/ 	.short	0x0002
        /*00c2*/ 	.short	0x0010
        /*00c4*/ 	.byte	0x00, 0xf4, 0x21, 0x00


	//----- nvinfo : EIATTR_KPARAM_INFO
	.align		4
.L_31:
        /*00c8*/ 	.byte	0x04, 0x17
        /*00ca*/ 	.short	(.L_33 - .L_32)
.L_32:
        /*00cc*/ 	.word	0x00000000
        /*00d0*/ 	.short	0x0001
        /*00d2*/ 	.short	0x0008
        /*00d4*/ 	.byte	0x00, 0xf4, 0x21, 0x00


	//----- nvinfo : EIATTR_KPARAM_INFO
	.align		4
.L_33:
        /*00d8*/ 	.byte	0x04, 0x17
        /*00da*/ 	.short	(.L_35 - .L_34)
.L_34:
        /*00dc*/ 	.word	0x00000000
        /*00e0*/ 	.short	0x0000
        /*00e2*/ 	.short	0x0000
        /*00e4*/ 	.byte	0x00, 0xf4, 0x21, 0x00


	//----- nvinfo : EIATTR_SPARSE_MMA_MASK
	.align		4
.L_35:
        /*00e8*/ 	.byte	0x03, 0x50
        /*00ea*/ 	.short	0x0000


	//----- nvinfo : EIATTR_MAXREG_COUNT
	.align		4
        /*00ec*/ 	.byte	0x03, 0x1b
        /*00ee*/ 	.short	0x00ff


	//----- nvinfo : EIATTR_NUM_BARRIERS
	.align		4
        /*00f0*/ 	.byte	0x02, 0x4c
        /*00f2*/ 	.byte	0x01
	.zero		1


	//----- nvinfo : EIATTR_MERCURY_ISA_VERSION
	.align		4
        /*00f4*/ 	.byte	0x03, 0x5f
        /*00f6*/ 	.short	0x0101


	//----- nvinfo : EIATTR_EXIT_INSTR_OFFSETS
	.align		4
        /*00f8*/ 	.byte	0x04, 0x1c
        /*00fa*/ 	.short	(.L_37 - .L_36)


	//   ....[0]....
.L_36:
        /*00fc*/ 	.word	0x00004290


	//   ....[1]....
        /*0100*/ 	.word	0x000042c0


	//----- nvinfo : EIATTR_REQNTID
	.align		4
.L_37:
        /*0104*/ 	.byte	0x04, 0x10
        /*0106*/ 	.short	(.L_39 - .L_38)
.L_38:
        /*0108*/ 	.word	0x00000080
        /*010c*/ 	.word	0x00000001
        /*0110*/ 	.word	0x00000001


	//----- nvinfo : EIATTR_CBANK_PARAM_SIZE
	.align		4
.L_39:
        /*0114*/ 	.byte	0x03, 0x19
        /*0116*/ 	.short	0x0050


	//----- nvinfo : EIATTR_PARAM_CBANK
	.align		4
        /*0118*/ 	.byte	0x04, 0x0a
        /*011a*/ 	.short	(.L_41 - .L_40)
	.align		4
.L_40:
        /*011c*/ 	.word	index@(.nv.constant0.matmul_kernel)
        /*0120*/ 	.short	0x0210
        /*0122*/ 	.short	0x0050


	//----- nvinfo : EIATTR_SW_WAR
	.align		4
.L_41:
        /*0124*/ 	.byte	0x04, 0x36
        /*0126*/ 	.short	(.L_43 - .L_42)
.L_42:
        /*0128*/ 	.word	0x00000008
.L_43:


//--------------------- .nv.callgraph             --------------------------
	.section	.nv.callgraph,"",@"SHT_CUDA_CALLGRAPH"
	.align	4
	.sectionentsize	8
	.align		4
        /*0000*/ 	.word	0x00000000
	.align		4
        /*0004*/ 	.word	0xffffffff
	.align		4
        /*0008*/ 	.word	0x00000000
	.align		4
        /*000c*/ 	.word	0xfffffffe
	.align		4
        /*0010*/ 	.word	0x00000000
	.align		4
        /*0014*/ 	.word	0xfffffffd
	.align		4
        /*0018*/ 	.word	0x00000000
	.align		4
        /*001c*/ 	.word	0xfffffffc


//--------------------- .text.matmul_kernel       --------------------------
	.section	.text.matmul_kernel,"ax",@progbits
	.align	128
        .global         matmul_kernel
        .type           matmul_kernel,@function
        .size           matmul_kernel,(.L_x_4 - matmul_kernel)
        .other          matmul_kernel,@"STO_CUDA_ENTRY STV_DEFAULT"
matmul_kernel:
.text.matmul_kernel:
[----:B------:R-:W-:Y:S08]  /*0000*/  LDC R1, c[0x0][0x28] ;  /* 0x00000a00ff017b82 */ /* 0x000ff00000000800 */
[----:B------:R-:W0:Y:S01]  /*0010*/  LDC.64 R28, c[0x0][0x228] ;  /* 0x00008a00ff1c7b82 */ /* 0x000e220000000a00 */
[----:B------:R-:W1:Y:S01]  /*0020*/  S2R R5, SR_CTAID.X ;  /* 0x0000000000057919 */ /* 0x000e620000002500 */
[----:B------:R-:W-:Y:S01]  /*0030*/  UMOV UR4, 0x400 ;  /* 0x0000040000047882 */ /* 0x000fe20000000000 */
[----:B------:R-:W-:-:S05]  /*0040*/  ULDC.64 UR6, c[0x0][0x208] ;  /* 0x0000820000067ab9 */ /* 0x000fca0000000a00 */
[----:B------:R-:W2:Y:S08]  /*0050*/  LDC R81, c[0x0][0x230] ;  /* 0x00008c00ff517b82 */ /* 0x000eb00000000800 */
[----:B------:R-:W3:Y:S01]  /*0060*/  S2UR UR5, SR_CgaCtaId ;  /* 0x00000000000579c3 */ /* 0x000ee20000008800 */
[----:B0-----:R-:W-:-:S05]  /*0070*/  VIADD R0, R29, 0x7f ;  /* 0x0000007f1d007836 */ /* 0x001fca0000000000 */
[----:B------:R-:W-:Y:S01]  /*0080*/  SHF.R.S32.HI R3, RZ, 0x1f, R0 ;  /* 0x0000001fff037819 */ /* 0x000fe20000011400 */
[----:B--2---:R-:W-:-:S03]  /*0090*/  VIADD R81, R81, 0x1f ;  /* 0x0000001f51517836 */ /* 0x004fc60000000000 */
[----:B------:R-:W-:Y:S02]  /*00a0*/  LEA.HI R3, R3, R0, RZ, 0x7 ;  /* 0x0000000003037211 */ /* 0x000fe400078f38ff */
[----:B-1----:R-:W-:Y:S02]  /*00b0*/  IABS R8, R5 ;  /* 0x0000000500087213 */ /* 0x002fe40000000000 */
[----:B------:R-:W-:Y:S01]  /*00c0*/  SHF.R.S32.HI R3, RZ, 0x7, R3 ;  /* 0x00000007ff037819 */ /* 0x000fe20000011403 */
[----:B---3--:R-:W-:-:S04]  /*00d0*/  ULEA UR4, UR5, UR4, 0x18 ;  /* 0x0000000405047291 */ /* 0x008fc8000f8ec03f */
[----:B------:R-:W-:Y:S01]  /*00e0*/  IMAD.SHL.U32 R4, R3, 0x8, RZ ;  /* 0x0000000803047824 */ /* 0x000fe200078e00ff */
[----:B------:R-:W-:-:S04]  /*00f0*/  ULDC UR5, c[0x0][0x230] ;  /* 0x00008c0000057ab9 */ /* 0x000fc80000000800 */
[-C--:B------:R-:W-:Y:S02]  /*0100*/  IABS R7, R4.reuse ;  /* 0x0000000400077213 */ /* 0x080fe40000000000 */
[----:B------:R-:W-:Y:S02]  /*0110*/  IABS R10, R4 ;  /* 0x00000004000a7213 */ /* 0x000fe40000000000 */
[----:B------:R-:W0:Y:S08]  /*0120*/  I2F.RP R0, R7 ;  /* 0x0000000700007306 */ /* 0x000e300000209400 */
[----:B0-----:R-:W0:Y:S02]  /*0130*/  MUFU.RCP R0, R0 ;  /* 0x0000000000007308 */ /* 0x001e240000001000 */
[----:B0-----:R-:W-:-:S02]  /*0140*/  VIADD R2, R0, 0xffffffe ;  /* 0x0ffffffe00027836 */ /* 0x001fc40000000000 */
[----:B------:R-:W-:-:S04]  /*0150*/  IMAD.MOV R0, RZ, RZ, -R10 ;  /* 0x000000ffff007224 */ /* 0x000fc800078e0a0a */
[----:B------:R0:W1:Y:S02]  /*0160*/  F2I.FTZ.U32.TRUNC.NTZ R3, R2 ;  /* 0x0000000200037305 */ /* 0x000064000021f000 */
[----:B0-----:R-:W-:Y:S02]  /*0170*/  IMAD.MOV.U32 R2, RZ, RZ, RZ ;  /* 0x000000ffff027224 */ /* 0x001fe400078e00ff */
[----:B-1----:R-:W-:-:S04]  /*0180*/  IMAD.MOV R6, RZ, RZ, -R3 ;  /* 0x000000ffff067224 */ /* 0x002fc800078e0a03 */
[----:B------:R-:W-:Y:S02]  /*0190*/  IMAD R9, R6, R7, RZ ;  /* 0x0000000706097224 */ /* 0x000fe400078e02ff */
[----:B------:R-:W-:Y:S02]  /*01a0*/  IMAD.MOV.U32 R6, RZ, RZ, R8 ;  /* 0x000000ffff067224 */ /* 0x000fe400078e0008 */
[----:B------:R-:W-:-:S06]  /*01b0*/  IMAD.HI.U32 R3, R3, R9, R2 ;  /* 0x0000000903037227 */ /* 0x000fcc00078e0002 */
[----:B------:R-:W-:-:S04]  /*01c0*/  IMAD.HI.U32 R3, R3, R6, RZ ;  /* 0x0000000603037227 */ /* 0x000fc800078e00ff */
[----:B------:R-:W-:-:S05]  /*01d0*/  IMAD R0, R3, R0, R6 ;  /* 0x0000000003007224 */ /* 0x000fca00078e0206 */
[----:B------:R-:W-:-:S13]  /*01e0*/  ISETP.GT.U32.AND P1, PT, R7, R0, PT ;  /* 0x000000000700720c */ /* 0x000fda0003f24070 */
[----:B------:R-:W-:Y:S02]  /*01f0*/  @!P1 IMAD.IADD R0, R0, 0x1, -R7 ;  /* 0x0000000100009824 */ /* 0x000fe400078e0a07 */
[----:B------:R-:W-:Y:S01]  /*0200*/  @!P1 VIADD R3, R3, 0x1 ;  /* 0x0000000103039836 */ /* 0x000fe20000000000 */
[----:B------:R-:W-:Y:S02]  /*0210*/  ISETP.NE.AND P1, PT, R4, RZ, PT ;  /* 0x000000ff0400720c */ /* 0x000fe40003f25270 */
[----:B------:R-:W-:Y:S02]  /*0220*/  ISETP.GE.U32.AND P0, PT, R0, R7, PT ;  /* 0x000000070000720c */ /* 0x000fe40003f06070 */
[----:B------:R-:W-:-:S04]  /*0230*/  LOP3.LUT R0, R5, R4, RZ, 0x3c, !PT ;  /* 0x0000000405007212 */ /* 0x000fc800078e3cff */
[----:B------:R-:W-:Y:S01]  /*0240*/  ISETP.GE.AND P2, PT, R0, RZ, PT ;  /* 0x000000ff0000720c */ /* 0x000fe20003f46270 */
[----:B------:R-:W-:-:S06]  /*0250*/  VIADD R0, R28, 0xf ;  /* 0x0000000f1c007836 */ /* 0x000fcc0000000000 */
[----:B------:R-:W-:-:S04]  /*0260*/  @P0 VIADD R3, R3, 0x1 ;  /* 0x0000000103030836 */ /* 0x000fc80000000000 */
[----:B------:R-:W-:Y:S01]  /*0270*/  IMAD.MOV.U32 R2, RZ, RZ, R3 ;  /* 0x000000ffff027224 */ /* 0x000fe200078e0003 */
[----:B------:R-:W-:-:S03]  /*0280*/  SHF.R.S32.HI R3, RZ, 0x1f, R0 ;  /* 0x0000001fff037819 */ /* 0x000fc60000011400 */
[----:B------:R-:W-:Y:S01]  /*0290*/  @!P2 IMAD.MOV R2, RZ, RZ, -R2 ;  /* 0x000000ffff02a224 */ /* 0x000fe200078e0a02 */
[----:B------:R-:W-:Y:S02]  /*02a0*/  @!P1 LOP3.LUT R2, RZ, R4, RZ, 0x33, !PT ;  /* 0x00000004ff029212 */ /* 0x000fe400078e33ff */
[----:B------:R-:W-:-:S03]  /*02b0*/  LEA.HI R3, R3, R0, RZ, 0x4 ;  /* 0x0000000003037211 */ /* 0x000fc600078f20ff */
[----:B------:R-:W-:Y:S02]  /*02c0*/  IMAD.SHL.U32 R6, R2, 0x8, RZ ;  /* 0x0000000802067824 */ /* 0x000fe400078e00ff */
[----:B------:R-:W-:-:S03]  /*02d0*/  IMAD.MOV R2, RZ, RZ, -R2 ;  /* 0x000000ffff027224 */ /* 0x000fc600078e0a02 */
[----:B------:R-:W-:Y:S01]  /*02e0*/  LEA.HI.SX32 R3, R3, -R6, 0x1c ;  /* 0x8000000603037211 */ /* 0x000fe200078fe2ff */
[----:B------:R-:W-:-:S03]  /*02f0*/  IMAD R11, R4, R2, R5 ;  /* 0x00000002040b7224 */ /* 0x000fc600078e0205 */
[----:B------:R-:W-:-:S04]  /*0300*/  VIMNMX R8, R3, 0x8, PT ;  /* 0x0000000803087848 */ /* 0x000fc80003fe0100 */
[-C--:B------:R-:W-:Y:S02]  /*0310*/  IABS R7, R8.reuse ;  /* 0x0000000800077213 */ /* 0x080fe40000000000 */
[----:B------:R-:W-:Y:S02]  /*0320*/  IABS R4, R8 ;  /* 0x0000000800047213 */ /* 0x000fe40000000000 */
[----:B------:R-:W0:Y:S08]  /*0330*/  I2F.RP R0, R7 ;  /* 0x0000000700007306 */ /* 0x000e300000209400 */
[----:B0-----:R-:W0:Y:S02]  /*0340*/  MUFU.RCP R0, R0 ;  /* 0x0000000000007308 */ /* 0x001e240000001000 */
[----:B0-----:R-:W-:-:S06]  /*0350*/  VIADD R3, R0, 0xffffffe ;  /* 0x0ffffffe00037836 */ /* 0x001fcc0000000000 */
[----:B------:R-:W0:Y:S02]  /*0360*/  F2I.FTZ.U32.TRUNC.NTZ R3, R3 ;  /* 0x0000000300037305 */ /* 0x000e24000021f000 */
[----:B0-----:R-:W-:-:S04]  /*0370*/  IMAD.MOV R9, RZ, RZ, -R3 ;  /* 0x000000ffff097224 */ /* 0x001fc800078e0a03 */
[----:B------:R-:W-:Y:S01]  /*0380*/  IMAD.MOV.U32 R2, RZ, RZ, R9 ;  /* 0x000000ffff027224 */ /* 0x000fe200078e0009 */
[----:B------:R-:W-:-:S03]  /*0390*/  IABS R9, R11 ;  /* 0x0000000b00097213 */ /* 0x000fc60000000000 */
[----:B------:R-:W-:Y:S01]  /*03a0*/  IMAD R5, R2, R7, RZ ;  /* 0x0000000702057224 */ /* 0x000fe200078e02ff */
[----:B------:R-:W-:-:S05]  /*03b0*/  MOV R2, RZ ;  /* 0x000000ff00027202 */ /* 0x000fca0000000f00 */
[----:B------:R-:W-:-:S04]  /*03c0*/  IMAD.HI.U32 R2, R3, R5, R2 ;  /* 0x0000000503027227 */ /* 0x000fc800078e0002 */
[----:B------:R-:W-:Y:S02]  /*03d0*/  IMAD.MOV R3, RZ, RZ, -R4 ;  /* 0x000000ffff037224 */ /* 0x000fe400078e0a04 */
[----:B------:R-:W-:-:S04]  /*03e0*/  IMAD.HI.U32 R0, R2, R9, RZ ;  /* 0x0000000902007227 */ /* 0x000fc800078e00ff */
[----:B------:R-:W-:Y:S01]  /*03f0*/  IMAD R2, R0, R3, R9 ;  /* 0x0000000300027224 */ /* 0x000fe200078e0209 */
[----:B------:R-:W-:-:S04]  /*0400*/  LOP3.LUT R3, R11, R8, RZ, 0x3c, !PT ;  /* 0x000000080b037212 */ /* 0x000fc800078e3cff */
[----:B------:R-:W-:Y:S02]  /*0410*/  ISETP.GT.U32.AND P1, PT, R7, R2, PT ;  /* 0x000000020700720c */ /* 0x000fe40003f24070 */
[----:B------:R-:W-:-:S11]  /*0420*/  ISETP.GE.AND P2, PT, R3, RZ, PT ;  /* 0x000000ff0300720c */ /* 0x000fd60003f46270 */
[----:B------:R-:W-:Y:S02]  /*0430*/  @!P1 IMAD.IADD R2, R2, 0x1, -R7 ;  /* 0x0000000102029824 */ /* 0x000fe400078e0a07 */
[----:B------:R-:W-:Y:S01]  /*0440*/  @!P1 VIADD R0, R0, 0x1 ;  /* 0x0000000100009836 */ /* 0x000fe20000000000 */
[----:B------:R-:W-:Y:S02]  /*0450*/  ISETP.NE.AND P1, PT, R8, RZ, PT ;  /* 0x000000ff0800720c */ /* 0x000fe40003f25270 */
[----:B------:R-:W-:Y:S02]  /*0460*/  ISETP.GE.U32.AND P0, PT, R2, R7, PT ;  /* 0x000000070200720c */ /* 0x000fe40003f06070 */
[----:B------:R-:W0:Y:S11]  /*0470*/  S2R R2, SR_TID.X ;  /* 0x0000000000027919 */ /* 0x000e360000002100 */
[----:B------:R-:W-:Y:S01]  /*0480*/  @P0 VIADD R0, R0, 0x1 ;  /* 0x0000000100000836 */ /* 0x000fe20000000000 */
[----:B------:R-:W-:-:S03]  /*0490*/  ISETP.GT.AND P0, PT, R81, 0x1f, PT ;  /* 0x0000001f5100780c */ /* 0x000fc60003f04270 */
[----:B------:R-:W-:Y:S01]  /*04a0*/  @!P2 IMAD.MOV R0, RZ, RZ, -R0 ;  /* 0x000000ffff00a224 */ /* 0x000fe200078e0a00 */
[----:B------:R-:W-:-:S05]  /*04b0*/  @!P1 LOP3.LUT R0, RZ, R8, RZ, 0x33, !PT ;  /* 0x00000008ff009212 */ /* 0x000fca00078e33ff */
[----:B------:R-:W-:Y:S02]  /*04c0*/  IMAD.MOV R3, RZ, RZ, -R0 ;  /* 0x000000ffff037224 */ /* 0x000fe400078e0a00 */
[----:B------:R-:W-:Y:S02]  /*04d0*/  IMAD.SHL.U32 R17, R0, 0x80, RZ ;  /* 0x0000008000117824 */ /* 0x000fe400078e00ff */
[----:B------:R-:W-:-:S04]  /*04e0*/  IMAD R3, R8, R3, R11 ;  /* 0x0000000308037224 */ /* 0x000fc800078e020b */
[----:B------:R-:W-:Y:S01]  /*04f0*/  IMAD.IADD R3, R6, 0x1, R3 ;  /* 0x0000000106037824 */ /* 0x000fe200078e0203 */
[----:B0-----:R-:W-:Y:S02]  /*0500*/  SHF.R.U32.HI R22, RZ, 0x4, R2 ;  /* 0x00000004ff167819 */ /* 0x001fe40000011602 */
[----:B------:R-:W-:Y:S02]  /*0510*/  LOP3.LUT R4, R2, 0xf, RZ, 0xc0, !PT ;  /* 0x0000000f02047812 */ /* 0x000fe400078ec0ff */
[----:B------:R-:W-:Y:S02]  /*0520*/  SGXT.U32 R22, R22, 0x3 ;  /* 0x000000031616781a */ /* 0x000fe40000000000 */
[C---:B------:R-:W-:Y:S01]  /*0530*/  LOP3.LUT R21, R2.reuse, 0x1f, RZ, 0xc0, !PT ;  /* 0x0000001f02157812 */ /* 0x040fe200078ec0ff */
[----:B------:R-:W-:Y:S01]  /*0540*/  IMAD R23, R3, 0x10, R4 ;  /* 0x0000001003177824 */ /* 0x000fe200078e0204 */
[----:B------:R-:W-:Y:S02]  /*0550*/  LOP3.LUT R4, R2, 0x60, RZ, 0xc0, !PT ;  /* 0x0000006002047812 */ /* 0x000fe400078ec0ff */
[----:B------:R-:W-:-:S02]  /*0560*/  LOP3.LUT R20, R22, 0x8, RZ, 0xfc, !PT ;  /* 0x0000000816147812 */ /* 0x000fc400078efcff */
[C---:B------:R-:W-:Y:S02]  /*0570*/  LOP3.LUT R19, R22.reuse, 0x10, RZ, 0xfc, !PT ;  /* 0x0000001016137812 */ /* 0x040fe400078efcff */
[----:B------:R-:W-:Y:S01]  /*0580*/  LOP3.LUT R18, R22, 0x18, RZ, 0xfc, !PT ;  /* 0x0000001816127812 */ /* 0x000fe200078efcff */
[----:B------:R-:W-:Y:S06]  /*0590*/  @P0 BRA `(.L_x_0) ;  /* 0x00000000001c0947 */ /* 0x000fec0003800000 */
[----:B------:R-:W-:Y:S01]  /*05a0*/  IMAD.SHL.U32 R15, R2, 0x20, RZ ;  /* 0x00000020020f7824 */ /* 0x000fe200078e00ff */
[----:B------:R-:W-:Y:S02]  /*05b0*/  CS2R R68, SRZ ;  /* 0x0000000000447805 */ /* 0x000fe4000001ff00 */
[----:B------:R-:W-:Y:S02]  /*05c0*/  CS2R R4, SRZ ;  /* 0x0000000000047805 */ /* 0x000fe4000001ff00 */
[----:B------:R-:W-:Y:S02]  /*05d0*/  CS2R R70, SRZ ;  /* 0x0000000000467805 */ /* 0x000fe4000001ff00 */
[----:B------:R-:W-:Y:S02]  /*05e0*/  CS2R R2, SRZ ;  /* 0x0000000000027805 */ /* 0x000fe4000001ff00 */
[----:B------:R-:W-:Y:S01]  /*05f0*/  LOP3.LUT R15, R15, 0x60, RZ, 0xc0, !PT ;  /* 0x000000600f0f7812 */ /* 0x000fe200078ec0ff */
[----:B------:R-:W-:Y:S06]  /*0600*/  BRA `(.L_x_1) ;  /* 0x0000003000fc7947 */ /* 0x000fec0003800000 */
.L_x_0:
[----:B------:R-:W-:Y:S01]  /*0610*/  IABS R15, R28 ;  /* 0x0000001c000f7213 */ /* 0x000fe20000000000 */
[----:B------:R-:W0:Y:S01]  /*0620*/  LDC R80, c[0x0][0x23c] ;  /* 0x00008f00ff507b82 */ /* 0x000e220000000800 */
[----:B------:R-:W-:Y:S01]  /*0630*/  IABS R0, R29 ;  /* 0x0000001d00007213 */ /* 0x000fe20000000000 */
[----:B------:R-:W-:Y:S01]  /*0640*/  ULDC.64 UR8, c[0x0][0x210] ;  /* 0x0000840000087ab9 */ /* 0x000fe20000000a00 */
[----:B------:R-:W1:Y:S01]  /*0650*/  I2F.RP R5, R15 ;  /* 0x0000000f00057306 */ /* 0x000e620000209400 */
[----:B------:R-:W-:Y:S02]  /*0660*/  IABS R38, R23 ;  /* 0x0000001700267213 */ /* 0x000fe40000000000 */
[----:B------:R-:W-:Y:S02]  /*0670*/  CS2R R72, SRZ ;  /* 0x0000000000487805 */ /* 0x000fe4000001ff00 */
[----:B------:R-:W-:Y:S02]  /*0680*/  ISETP.GE.AND P5, PT, R23, RZ, PT ;  /* 0x000000ff1700720c */ /* 0x000fe40003fa6270 */
[----:B------:R-:W-:-:S02]  /*0690*/  CS2R R74, SRZ ;  /* 0x00000000004a7805 */ /* 0x000fc4000001ff00 */
[----:B------:R-:W-:Y:S02]  /*06a0*/  ISETP.NE.AND P2, PT, R28, RZ, PT ;  /* 0x000000ff1c00720c */ /* 0x000fe40003f45270 */
[----:B------:R-:W-:Y:S02]  /*06b0*/  CS2R R68, SRZ ;  /* 0x0000000000447805 */ /* 0x000fe4000001ff00 */
[----:B------:R-:W-:Y:S01]  /*06c0*/  CS2R R70, SRZ ;  /* 0x0000000000467805 */ /* 0x000fe2000001ff00 */
[----:B------:R-:W2:Y:S01]  /*06d0*/  I2F.RP R3, R0 ;  /* 0x0000000000037306 */ /* 0x000ea20000209400 */
[----:B------:R-:W-:Y:S02]  /*06e0*/  CS2R R64, SRZ ;  /* 0x0000000000407805 */ /* 0x000fe4000001ff00 */
[----:B------:R-:W-:-:S05]  /*06f0*/  CS2R R66, SRZ ;  /* 0x0000000000427805 */ /* 0x000fca000001ff00 */
[----:B-1----:R-:W1:Y:S01]  /*0700*/  MUFU.RCP R5, R5 ;  /* 0x0000000500057308 */ /* 0x002e620000001000 */
[----:B0-----:R-:W-:Y:S02]  /*0710*/  IMAD R79, R21, R80, RZ ;  /* 0x00000050154f7224 */ /* 0x001fe400078e02ff */
[----:B------:R-:W-:-:S05]  /*0720*/  IMAD.SHL.U32 R80, R80, 0x20, RZ ;  /* 0x0000002050507824 */ /* 0x000fca00078e00ff */
[----:B--2---:R-:W0:Y:S01]  /*0730*/  MUFU.RCP R3, R3 ;  /* 0x0000000300037308 */ /* 0x004e220000001000 */
[----:B-1----:R-:W-:Y:S01]  /*0740*/  VIADD R8, R5, 0xffffffe ;  /* 0x0ffffffe05087836 */ /* 0x002fe20000000000 */
[----:B------:R-:W-:-:S06]  /*0750*/  LEA.HI R5, R4, R17, RZ, 0x1b ;  /* 0x0000001104057211 */ /* 0x000fcc00078fd8ff */
[----:B------:R1:W2:Y:S01]  /*0760*/  F2I.FTZ.U32.TRUNC.NTZ R9, R8 ;  /* 0x0000000800097305 */ /* 0x0002a2000021f000 */
[C---:B------:R-:W-:Y:S01]  /*0770*/  IADD3 R34, R5.reuse, 0x44, RZ ;  /* 0x0000004405227810 */ /* 0x040fe20007ffe0ff */
[C---:B------:R-:W-:Y:S01]  /*0780*/  VIADD R24, R5.reuse, 0x74 ;  /* 0x0000007405187836 */ /* 0x040fe20000000000 */
[----:B------:R-:W-:Y:S01]  /*0790*/  IADD3 R41, R5, 0x34, RZ ;  /* 0x0000003405297810 */ /* 0x000fe20007ffe0ff */
[----:B0-----:R-:W-:Y:S01]  /*07a0*/  VIADD R6, R3, 0xffffffe ;  /* 0x0ffffffe03067836 */ /* 0x001fe20000000000 */
[C---:B------:R-:W-:Y:S01]  /*07b0*/  IADD3 R53, R5.reuse, 0x10, RZ ;  /* 0x0000001005357810 */ /* 0x040fe20007ffe0ff */
[C---:B------:R-:W-:Y:S01]  /*07c0*/  VIADD R27, R5.reuse, 0x70 ;  /* 0x00000070051b7836 */ /* 0x040fe20000000000 */
[----:B------:R-:W-:Y:S01]  /*07d0*/  IABS R13, R24 ;  /* 0x00000018000d7213 */ /* 0x000fe20000000000 */
[----:B------:R0:W3:Y:S01]  /*07e0*/  F2I.FTZ.U32.TRUNC.NTZ R7, R6 ;  /* 0x0000000600077305 */ /* 0x0000e2000021f000 */
[----:B-1----:R-:W-:Y:S01]  /*07f0*/  IMAD.MOV.U32 R8, RZ, RZ, RZ ;  /* 0x000000ffff087224 */ /* 0x002fe200078e00ff */
[----:B------:R-:W-:Y:S01]  /*0800*/  IABS R37, R41 ;  /* 0x0000002900257213 */ /* 0x000fe20000000000 */
[C---:B------:R-:W-:Y:S01]  /*0810*/  VIADD R30, R5.reuse, 0x6c ;  /* 0x0000006c051e7836 */ /* 0x040fe20000000000 */
[----:B------:R-:W-:Y:S01]  /*0820*/  IABS R14, R27 ;  /* 0x0000001b000e7213 */ /* 0x000fe20000000000 */
[C---:B------:R-:W-:Y:S01]  /*0830*/  VIADD R31, R5.reuse, 0x64 ;  /* 0x00000064051f7836 */ /* 0x040fe20000000000 */
[----:B------:R-:W-:Y:S01]  /*0840*/  IABS R47, R53 ;  /* 0x00000035002f7213 */ /* 0x000fe20000000000 */
[----:B--2---:R-:W-:Y:S01]  /*0850*/  IMAD.MOV R10, RZ, RZ, -R9 ;  /* 0x000000ffff0a7224 */ /* 0x004fe200078e0a09 */
[----:B------:R-:W-:Y:S01]  /*0860*/  IABS R16, R30 ;  /* 0x0000001e00107213 */ /* 0x000fe20000000000 */
[C---:B------:R-:W-:Y:S01]  /*0870*/  VIADD R32, R5.reuse, 0x58 ;  /* 0x0000005805207836 */ /* 0x040fe20000000000 */
[----:B0-----:R-:W-:Y:S01]  /*0880*/  SHF.R.S32.HI R6, RZ, 0x1f, R81 ;  /* 0x0000001fff067819 */ /* 0x001fe20000011451 */
[----:B------:R-:W-:Y:S01]  /*0890*/  IMAD R11, R10, R15, RZ ;  /* 0x0000000f0a0b7224 */ /* 0x000fe200078e02ff */
[----:B------:R-:W-:Y:S01]  /*08a0*/  IABS R51, R5 ;  /* 0x0000000500337213 */ /* 0x000fe20000000000 */
[----:B------:R-:W-:Y:S01]  /*08b0*/  VIADD R39, R5, 0x40 ;  /* 0x0000004005277836 */ /* 0x000fe20000000000 */
[----:B------:R-:W-:Y:S01]  /*08c0*/  LEA.HI R81, R6, R81, RZ, 0x5 ;  /* 0x0000005106517211 */ /* 0x000fe200078f28ff */
[----:B------:R-:W-:Y:S01]  /*08d0*/  IMAD.HI.U32 R9, R9, R11, R8 ;  /* 0x0000000b09097227 */ /* 0x000fe200078e0008 */
[----:B------:R-:W-:-:S02]  /*08e0*/  MOV R6, RZ ;  /* 0x000000ff00067202 */ /* 0x000fc40000000f00 */
[----:B------:R-:W-:Y:S01]  /*08f0*/  IABS R26, R32 ;  /* 0x00000020001a7213 */ /* 0x000fe20000000000 */
[----:B---3--:R-:W-:Y:S01]  /*0900*/  IMAD.MOV R3, RZ, RZ, -R7 ;  /* 0x000000ffff037224 */ /* 0x008fe200078e0a07 */
[----:B------:R-:W-:Y:S01]  /*0910*/  SHF.R.S32.HI R81, RZ, 0x5, R81 ;  /* 0x00000005ff517819 */ /* 0x000fe20000011451 */
[----:B------:R-:W-:-:S04]  /*0920*/  IMAD.HI.U32 R9, R9, R38, RZ ;  /* 0x0000002609097227 */ /* 0x000fc800078e00ff */
[----:B------:R-:W-:Y:S02]  /*0930*/  IMAD.MOV R9, RZ, RZ, -R9 ;  /* 0x000000ffff097224 */ /* 0x000fe400078e0a09 */
[----:B------:R-:W-:Y:S02]  /*0940*/  IMAD R3, R3, R0, RZ ;  /* 0x0000000003037224 */ /* 0x000fe400078e02ff */
[----:B------:R-:W-:Y:S02]  /*0950*/  IMAD R38, R15, R9, R38 ;  /* 0x000000090f267224 */ /* 0x000fe400078e0226 */
[----:B------:R-:W-:-:S03]  /*0960*/  IMAD.HI.U32 R3, R7, R3, R6 ;  /* 0x0000000307037227 */ /* 0x000fc600078e0006 */
[----:B------:R-:W-:Y:S01]  /*0970*/  ISETP.GT.U32.AND P0, PT, R15, R38, PT ;  /* 0x000000260f00720c */ /* 0x000fe20003f04070 */
[C---:B------:R-:W-:Y:S02]  /*0980*/  VIADD R7, R5.reuse, 0x78 ;  /* 0x0000007805077836 */ /* 0x040fe40000000000 */
[----:B------:R-:W-:Y:S02]  /*0990*/  VIADD R6, R5, 0x7c ;  /* 0x0000007c05067836 */ /* 0x000fe40000000000 */
[----:B------:R-:W-:Y:S01]  /*09a0*/  IMAD.HI.U32 R8, R3, R13, RZ ;  /* 0x0000000d03087227 */ /* 0x000fe200078e00ff */
[----:B------:R-:W-:Y:S02]  /*09b0*/  IABS R12, R7 ;  /* 0x00000007000c7213 */ /* 0x000fe40000000000 */
[----:B------:R-:W-:Y:S01]  /*09c0*/  ISETP.GE.AND P1, PT, R7, RZ, PT ;  /* 0x000000ff0700720c */ /* 0x000fe20003f26270 */
[----:B------:R-:W-:Y:S01]  /*09d0*/  IMAD.MOV R8, RZ, RZ, -R8 ;  /* 0x000000ffff087224 */ /* 0x000fe200078e0a08 */
[----:B------:R-:W-:Y:S01]  /*09e0*/  IABS R10, R6 ;  /* 0x00000006000a7213 */ /* 0x000fe20000000000 */
[----:B------:R-:W-:Y:S01]  /*09f0*/  IMAD.HI.U32 R7, R3, R12, RZ ;  /* 0x0000000c03077227 */ /* 0x000fe200078e00ff */
[----:B------:R-:W-:-:S03]  /*0a00*/  ISETP.GE.AND P4, PT, R6, RZ, PT ;  /* 0x000000ff0600720c */ /* 0x000fc60003f86270 */
[----:B------:R-:W-:Y:S02]  /*0a10*/  @!P0 IMAD.IADD R38, R38, 0x1, -R15 ;  /* 0x0000000126268824 */ /* 0x000fe400078e0a0f */
[----:B------:R-:W-:Y:S02]  /*0a20*/  IMAD.MOV R7, RZ, RZ, -R7 ;  /* 0x000000ffff077224 */ /* 0x000fe400078e0a07 */
[----:B------:R-:W-:Y:S01]  /*0a30*/  IMAD.HI.U32 R6, R3, R10, RZ ;  /* 0x0000000a03067227 */ /* 0x000fe200078e00ff */
[----:B------:R-:W-:-:S03]  /*0a40*/  ISETP.GT.U32.AND P0, PT, R15, R38, PT ;  /* 0x000000260f00720c */ /* 0x000fc60003f04070 */
[----:B------:R-:W-:Y:S02]  /*0a50*/  IMAD R12, R0, R7, R12 ;  /* 0x00000007000c7224 */ /* 0x000fe400078e020c */
[----:B------:R-:W-:-:S04]  /*0a60*/  IMAD.HI.U32 R9, R3, R14, RZ ;  /* 0x0000000e03097227 */ /* 0x000fc800078e00ff */
[----:B------:R-:W-:Y:S02]  /*0a70*/  IMAD.MOV R11, RZ, RZ, -R6 ;  /* 0x000000ffff0b7224 */ /* 0x000fe400078e0a06 */
[----:B------:R-:W-:Y:S02]  /*0a80*/  IMAD R7, R0, R8, R13 ;  /* 0x0000000800077224 */ /* 0x000fe400078e020d */
[----:B------:R-:W-:Y:S01]  /*0a90*/  @!P0 IMAD.IADD R38, R38, 0x1, -R15 ;  /* 0x0000000126268824 */ /* 0x000fe200078e0a0f */
[C---:B------:R-:W-:Y:S01]  /*0aa0*/  ISETP.GT.U32.AND P0, PT, R0.reuse, R12, PT ;  /* 0x0000000c0000720c */ /* 0x040fe20003f04070 */
[----:B------:R-:W-:Y:S01]  /*0ab0*/  IMAD.MOV R9, RZ, RZ, -R9 ;  /* 0x000000ffff097224 */ /* 0x000fe200078e0a09 */
[C---:B------:R-:W-:Y:S01]  /*0ac0*/  ISETP.GT.U32.AND P6, PT, R0.reuse, R7, PT ;  /* 0x000000070000720c */ /* 0x040fe20003fc4070 */
[C---:B------:R-:W-:Y:S02]  /*0ad0*/  IMAD R6, R0.reuse, R11, R10 ;  /* 0x0000000b00067224 */ /* 0x040fe400078e020a */
[----:B------:R-:W-:Y:S01]  /*0ae0*/  IMAD.MOV.U32 R10, RZ, RZ, R16 ;  /* 0x000000ffff0a7224 */ /* 0x000fe200078e0010 */
[----:B------:R-:W-:Y:S01]  /*0af0*/  IABS R16, R31 ;  /* 0x0000001f00107213 */ /* 0x000fe20000000000 */
[C---:B------:R-:W-:Y:S01]  /*0b00*/  IMAD R8, R0.reuse, R9, R14 ;  /* 0x0000000900087224 */ /* 0x040fe200078e020e */
[----:B------:R-:W-:Y:S01]  /*0b10*/  ISETP.GT.U32.AND P3, PT, R0, R6, PT ;  /* 0x000000060000720c */ /* 0x000fe20003f64070 */
[----:B------:R-:W-:-:S02]  /*0b20*/  VIADD R13, R5, 0x68 ;  /* 0x00000068050d7836 */ /* 0x000fc40000000000 */
[----:B------:R-:W-:-:S03]  /*0b30*/  IMAD.HI.U32 R9, R3, R10, RZ ;  /* 0x0000000a03097227 */ /* 0x000fc600078e00ff */
[----:B------:R-:W-:Y:S01]  /*0b40*/  IABS R14, R13 ;  /* 0x0000000d000e7213 */ /* 0x000fe20000000000 */
[----:B------:R-:W-:Y:S02]  /*0b50*/  IMAD.MOV R9, RZ, RZ, -R9 ;  /* 0x000000ffff097224 */ /* 0x000fe400078e0a09 */
[----:B------:R-:W-:Y:S01]  /*0b60*/  @!P0 IMAD.IADD R12, R12, 0x1, -R0 ;  /* 0x000000010c0c8824 */ /* 0x000fe200078e0a00 */
[----:B------:R-:W-:Y:S01]  /*0b70*/  ISETP.GE.AND P0, PT, R24, RZ, PT ;  /* 0x000000ff1800720c */ /* 0x000fe20003f06270 */
[----:B------:R-:W-:Y:S02]  /*0b80*/  IMAD R10, R0, R9, R10 ;  /* 0x00000009000a7224 */ /* 0x000fe400078e020a */
[----:B------:R-:W-:-:S04]  /*0b90*/  IMAD.HI.U32 R9, R3, R14, RZ ;  /* 0x0000000e03097227 */ /* 0x000fc800078e00ff */
[----:B------:R-:W-:Y:S01]  /*0ba0*/  @!P6 IMAD.IADD R7, R7, 0x1, -R0 ;  /* 0x000000010707e824 */ /* 0x000fe200078e0a00 */
[----:B------:R-:W-:Y:S01]  /*0bb0*/  ISETP.GT.U32.AND P6, PT, R0, R12, PT ;  /* 0x0000000c0000720c */ /* 0x000fe20003fc4070 */
[----:B------:R-:W-:Y:S01]  /*0bc0*/  @!P5 IMAD.MOV R38, RZ, RZ, -R38 ;  /* 0x000000ffff26d224 */ /* 0x000fe200078e0a26 */
[----:B------:R-:W-:Y:S01]  /*0bd0*/  @!P2 LOP3.LUT R38, RZ, R28, RZ, 0x33, !PT ;  /* 0x0000001cff26a212 */ /* 0x000fe200078e33ff */
[----:B------:R-:W-:Y:S01]  /*0be0*/  @!P3 IMAD.IADD R6, R6, 0x1, -R0 ;  /* 0x000000010606b824 */ /* 0x000fe200078e0a00 */
[----:B------:R-:W-:Y:S01]  /*0bf0*/  IADD3 R9, -R9, RZ, RZ ;  /* 0x000000ff09097210 */ /* 0x000fe20007ffe1ff */
[----:B------:R-:W-:Y:S01]  /*0c00*/  IMAD.HI.U32 R11, R3, R16, RZ ;  /* 0x00000010030b7227 */ /* 0x000fe200078e00ff */
[C---:B------:R-:W-:Y:S02]  /*0c10*/  ISETP.GT.U32.AND P2, PT, R0.reuse, R8, PT ;  /* 0x000000080000720c */ /* 0x040fe40003f44070 */
[C---:B------:R-:W-:Y:S01]  /*0c20*/  ISETP.GT.U32.AND P3, PT, R0.reuse, R10, PT ;  /* 0x0000000a0000720c */ /* 0x040fe20003f64070 */
[C---:B------:R-:W-:Y:S01]  /*0c30*/  IMAD R14, R0.reuse, R9, R14 ;  /* 0x00000009000e7224 */ /* 0x040fe200078e020e */
[----:B------:R-:W-:Y:S01]  /*0c40*/  ISETP.GT.U32.AND P5, PT, R0, R6, PT ;  /* 0x000000060000720c */ /* 0x000fe20003fa4070 */
[----:B------:R-:W-:-:S02]  /*0c50*/  IMAD.MOV R11, RZ, RZ, -R11 ;  /* 0x000000ffff0b7224 */ /* 0x000fc400078e0a0b */
[----:B------:R-:W-:Y:S01]  /*0c60*/  @!P6 IMAD.IADD R12, R12, 0x1, -R0 ;  /* 0x000000010c0ce824 */ /* 0x000fe200078e0a00 */
[C---:B------:R-:W-:Y:S01]  /*0c70*/  ISETP.GT.U32.AND P6, PT, R0.reuse, R14, PT ;  /* 0x0000000e0000720c */ /* 0x040fe20003fc4070 */
[----:B------:R-:W-:Y:S02]  /*0c80*/  IMAD R16, R0, R11, R16 ;  /* 0x0000000b00107224 */ /* 0x000fe400078e0210 */
[----:B------:R-:W-:-:S04]  /*0c90*/  IMAD.HI.U32 R11, R3, R26, RZ ;  /* 0x0000001a030b7227 */ /* 0x000fc800078e00ff */
[--C-:B------:R-:W-:Y:S01]  /*0ca0*/  @!P2 IMAD.IADD R8, R8, 0x1, -R0.reuse ;  /* 0x000000010808a824 */ /* 0x100fe200078e0a00 */
[----:B------:R-:W-:Y:S01]  /*0cb0*/  ISETP.GT.U32.AND P2, PT, R0, R7, PT ;  /* 0x000000070000720c */ /* 0x000fe20003f44070 */
[--C-:B------:R-:W-:Y:S01]  /*0cc0*/  @!P3 IMAD.IADD R10, R10, 0x1, -R0.reuse ;  /* 0x000000010a0ab824 */ /* 0x100fe200078e0a00 */
[----:B------:R-:W-:Y:S01]  /*0cd0*/  IADD3 R11, -R11, RZ, RZ ;  /* 0x000000ff0b0b7210 */ /* 0x000fe20007ffe1ff */
[--C-:B------:R-:W-:Y:S01]  /*0ce0*/  @!P5 IMAD.IADD R6, R6, 0x1, -R0.reuse ;  /* 0x000000010606d824 */ /* 0x100fe200078e0a00 */
[----:B------:R-:W-:Y:S01]  /*0cf0*/  ISETP.GT.U32.AND P3, PT, R0, R8, PT ;  /* 0x000000080000720c */ /* 0x000fe20003f64070 */
[----:B------:R-:W-:Y:S01]  /*0d00*/  @!P6 IMAD.IADD R14, R14, 0x1, -R0 ;  /* 0x000000010e0ee824 */ /* 0x000fe200078e0a00 */
[----:B------:R-:W-:Y:S01]  /*0d10*/  ISETP.GT.U32.AND P5, PT, R0, R10, PT ;  /* 0x0000000a0000720c */ /* 0x000fe20003fa4070 */
[C---:B------:R-:W-:Y:S01]  /*0d20*/  VIADD R15, R5.reuse, 0x60 ;  /* 0x00000060050f7836 */ /* 0x040fe20000000000 */
[----:B------:R-:W-:Y:S01]  /*0d30*/  ISETP.GE.AND P6, PT, R30, RZ, PT ;  /* 0x000000ff1e00720c */ /* 0x000fe20003fc6270 */
[----:B------:R-:W-:-:S02]  /*0d40*/  VIADD R28, R5, 0x5c ;  /* 0x0000005c051c7836 */ /* 0x000fc40000000000 */
[C---:B------:R-:W-:Y:S01]  /*0d50*/  IMAD R26, R0.reuse, R11, R26 ;  /* 0x0000000b001a7224 */ /* 0x040fe200078e021a */
[----:B------:R-:W-:Y:S01]  /*0d60*/  IABS R24, R15 ;  /* 0x0000000f00187213 */ /* 0x000fe20000000000 */
[----:B------:R-:W-:Y:S01]  /*0d70*/  @!P2 IMAD.IADD R7, R7, 0x1, -R0 ;  /* 0x000000010707a824 */ /* 0x000fe200078e0a00 */
[C---:B------:R-:W-:Y:S01]  /*0d80*/  ISETP.GT.U32.AND P2, PT, R0.reuse, R16, PT ;  /* 0x000000100000720c */ /* 0x040fe20003f44070 */
[----:B------:R-:W-:Y:S01]  /*0d90*/  @!P4 IMAD.MOV R6, RZ, RZ, -R6 ;  /* 0x000000ffff06c224 */ /* 0x000fe200078e0a06 */
[----:B------:R-:W-:Y:S01]  /*0da0*/  IABS R25, R28 ;  /* 0x0000001c00197213 */ /* 0x000fe20000000000 */
[----:B------:R-:W-:Y:S01]  /*0db0*/  IMAD.HI.U32 R9, R3, R24, RZ ;  /* 0x0000001803097227 */ /* 0x000fe200078e00ff */
[----:B------:R-:W-:-:S03]  /*0dc0*/  ISETP.GT.U32.AND P4, PT, R0, R14, PT ;  /* 0x0000000e0000720c */ /* 0x000fc60003f84070 */
[----:B------:R-:W-:Y:S02]  /*0dd0*/  @!P5 IMAD.IADD R10, R10, 0x1, -R0 ;  /* 0x000000010a0ad824 */ /* 0x000fe400078e0a00 */
[----:B------:R-:W-:Y:S02]  /*0de0*/  IMAD.MOV R9, RZ, RZ, -R9 ;  /* 0x000000ffff097224 */ /* 0x000fe400078e0a09 */
[----:B------:R-:W-:Y:S01]  /*0df0*/  @!P6 IMAD.MOV R10, RZ, RZ, -R10 ;  /* 0x000000ffff0ae224 */ /* 0x000fe200078e0a0a */
[----:B------:R-:W-:Y:S01]  /*0e00*/  ISETP.GT.U32.AND P6, PT, R0, R26, PT ;  /* 0x0000001a0000720c */ /* 0x000fe20003fc4070 */
[----:B------:R-:W-:Y:S01]  /*0e10*/  @!P2 IMAD.IADD R16, R16, 0x1, -R0 ;  /* 0x000000011010a824 */ /* 0x000fe200078e0a00 */
[----:B------:R-:W-:Y:S01]  /*0e20*/  ISETP.GE.AND P2, PT, R13, RZ, PT ;  /* 0x000000ff0d00720c */ /* 0x000fe20003f46270 */
[----:B------:R-:W-:Y:S02]  /*0e30*/  IMAD R24, R0, R9, R24 ;  /* 0x0000000900187224 */ /* 0x000fe400078e0218 */
[----:B------:R-:W-:-:S03]  /*0e40*/  IMAD.HI.U32 R9, R3, R25, RZ ;  /* 0x0000001903097227 */ /* 0x000fc600078e00ff */
[----:B------:R-:W-:Y:S01]  /*0e50*/  ISETP.GT.U32.AND P5, PT, R0, R24, PT ;  /* 0x000000180000720c */ /* 0x000fe20003fa4070 */
[----:B------:R-:W-:Y:S02]  /*0e60*/  VIADD R30, R5, 0x54 ;  /* 0x00000054051e7836 */ /* 0x000fe40000000000 */
[----:B------:R-:W-:Y:S02]  /*0e70*/  IMAD.MOV R9, RZ, RZ, -R9 ;  /* 0x000000ffff097224 */ /* 0x000fe400078e0a09 */
[--C-:B------:R-:W-:Y:S01]  /*0e80*/  @!P3 IMAD.IADD R8, R8, 0x1, -R0.reuse ;  /* 0x000000010808b824 */ /* 0x100fe200078e0a00 */
[----:B------:R-:W-:Y:S01]  /*0e90*/  ISETP.GE.AND P3, PT, R27, RZ, PT ;  /* 0x000000ff1b00720c */ /* 0x000fe20003f66270 */
[----:B------:R-:W-:Y:S01]  /*0ea0*/  IMAD R25, R0, R9, R25 ;  /* 0x0000000900197224 */ /* 0x000fe200078e0219 */
[----:B------:R-:W-:Y:S01]  /*0eb0*/  IABS R27, R30 ;  /* 0x0000001e001b7213 */ /* 0x000fe20000000000 */
[--C-:B------:R-:W-:Y:S01]  /*0ec0*/  @!P4 IMAD.IADD R14, R14, 0x1, -R0.reuse ;  /* 0x000000010e0ec824 */ /* 0x100fe200078e0a00 */
[----:B------:R-:W-:Y:S01]  /*0ed0*/  ISETP.GE.AND P4, PT, R15, RZ, PT ;  /* 0x000000ff0f00720c */ /* 0x000fe20003f86270 */
[----:B------:R-:W-:-:S02]  /*0ee0*/  @!P6 IMAD.IADD R26, R26, 0x1, -R0 ;  /* 0x000000011a1ae824 */ /* 0x000fc400078e0a00 */
[----:B------:R-:W-:Y:S01]  /*0ef0*/  @!P0 IMAD.MOV R7, RZ, RZ, -R7 ;  /* 0x000000ffff078224 */ /* 0x000fe200078e0a07 */
[C---:B------:R-:W-:Y:S01]  /*0f00*/  ISETP.GT.U32.AND P0, PT, R0.reuse, R25, PT ;  /* 0x000000190000720c */ /* 0x040fe20003f04070 */
[----:B------:R-:W-:Y:S01]  /*0f10*/  @!P2 IMAD.MOV R14, RZ, RZ, -R14 ;  /* 0x000000ffff0ea224 */ /* 0x000fe200078e0a0e */
[----:B------:R-:W-:Y:S01]  /*0f20*/  ISETP.GT.U32.AND P2, PT, R0, R26, PT ;  /* 0x0000001a0000720c */ /* 0x000fe20003f44070 */
[----:B------:R-:W-:-:S04]  /*0f30*/  IMAD.HI.U32 R9, R3, R27, RZ ;  /* 0x0000001b03097227 */ /* 0x000fc800078e00ff */
[----:B------:R-:W-:Y:S01]  /*0f40*/  @!P5 IMAD.IADD R24, R24, 0x1, -R0 ;  /* 0x000000011818d824 */ /* 0x000fe200078e0a00 */
[C---:B------:R-:W-:Y:S01]  /*0f50*/  ISETP.GT.U32.AND P5, PT, R0.reuse, R16, PT ;  /* 0x000000100000720c */ /* 0x040fe20003fa4070 */
[----:B------:R-:W-:Y:S02]  /*0f60*/  IMAD.MOV R9, RZ, RZ, -R9 ;  /* 0x000000ffff097224 */ /* 0x000fe400078e0a09 */
[----:B------:R-:W-:Y:S01]  /*0f70*/  @!P1 IMAD.MOV R12, RZ, RZ, -R12 ;  /* 0x000000ffff0c9224 */ /* 0x000fe200078e0a0c */
[C---:B------:R-:W-:Y:S01]  /*0f80*/  ISETP.GT.U32.AND P1, PT, R0.reuse, R24, PT ;  /* 0x000000180000720c */ /* 0x040fe20003f24070 */
[----:B------:R-:W-:Y:S02]  /*0f90*/  IMAD R27, R0, R9, R27 ;  /* 0x00000009001b7224 */ /* 0x000fe400078e021b */
[----:B------:R-:W-:Y:S01]  /*0fa0*/  @!P3 IMAD.MOV R8, RZ, RZ, -R8 ;  /* 0x000000ffff08b224 */ /* 0x000fe200078e0a08 */
[----:B------:R-:W-:Y:S01]  /*0fb0*/  ISETP.GE.AND P3, PT, R31, RZ, PT ;  /* 0x000000ff1f00720c */ /* 0x000fe20003f66270 */
[--C-:B------:R-:W-:Y:S01]  /*0fc0*/  @!P0 IMAD.IADD R25, R25, 0x1, -R0.reuse ;  /* 0x0000000119198824 */ /* 0x100fe200078e0a00 */
[----:B------:R-:W-:Y:S01]  /*0fd0*/  ISETP.GE.AND P0, PT, R30, RZ, PT ;  /* 0x000000ff1e00720c */ /* 0x000fe20003f06270 */
[--C-:B------:R-:W-:Y:S01]  /*0fe0*/  @!P2 IMAD.IADD R26, R26, 0x1, -R0.reuse ;  /* 0x000000011a1aa824 */ /* 0x100fe200078e0a00 */
[C---:B------:R-:W-:Y:S01]  /*0ff0*/  ISETP.GT.U32.AND P2, PT, R0.reuse, R27, PT ;  /* 0x0000001b0000720c */ /* 0x040fe20003f44070 */
[C---:B------:R-:W-:Y:S01]  /*1000*/  VIADD R9, R5.reuse, 0x50 ;  /* 0x0000005005097836 */ /* 0x040fe20000000000 */
[----:B------:R-:W-:Y:S01]  /*1010*/  ISETP.GT.U32.AND P6, PT, R0, R25, PT ;  /* 0x000000190000720c */ /* 0x000fe20003fc4070 */
[C---:B------:R-:W-:Y:S01]  /*1020*/  VIADD R11, R5.reuse, 0x4c ;  /* 0x0000004c050b7836 */ /* 0x040fe20000000000 */
[----:B------:R-:W-:Y:S01]  /*1030*/  IABS R31, R34 ;  /* 0x00000022001f7213 */ /* 0x000fe20000000000 */
[--C-:B------:R-:W-:Y:S01]  /*1040*/  @!P5 IMAD.IADD R16, R16, 0x1, -R0.reuse ;  /* 0x000000011010d824 */ /* 0x100fe200078e0a00 */
[----:B------:R-:W-:Y:S01]  /*1050*/  IABS R15, R9 ;  /* 0x00000009000f7213 */ /* 0x000fe20000000000 */
[----:B------:R-:W-:Y:S01]  /*1060*/  @!P1 IMAD.IADD R24, R24, 0x1, -R0 ;  /* 0x0000000118189824 */ /* 0x000fe200078e0a00 */
[----:B------:R-:W-:Y:S01]  /*1070*/  ISETP.GE.AND P5, PT, R28, RZ, PT ;  /* 0x000000ff1c00720c */ /* 0x000fe20003fa6270 */
[----:B------:R-:W-:Y:S01]  /*1080*/  VIADD R13, R5, 0x48 ;  /* 0x00000048050d7836 */ /* 0x000fe20000000000 */
[----:B------:R-:W-:Y:S01]  /*1090*/  IABS R28, R11 ;  /* 0x0000000b001c7213 */ /* 0x000fe20000000000 */
[----:B------:R-:W-:Y:S01]  /*10a0*/  @!P3 IMAD.MOV R16, RZ, RZ, -R16 ;  /* 0x000000ffff10b224 */ /* 0x000fe200078e0a10 */
[----:B------:R-:W-:Y:S01]  /*10b0*/  ISETP.GE.AND P3, PT, R9, RZ, PT ;  /* 0x000000ff0900720c */ /* 0x000fe20003f66270 */
[----:B------:R-:W-:Y:S01]  /*10c0*/  @!P4 IMAD.MOV R24, RZ, RZ, -R24 ;  /* 0x000000ffff18c224 */ /* 0x000fe200078e0a18 */
[----:B------:R-:W-:Y:S01]  /*10d0*/  ISETP.GE.AND P1, PT, R32, RZ, PT ;  /* 0x000000ff2000720c */ /* 0x000fe20003f26270 */
[----:B------:R-:W-:Y:S01]  /*10e0*/  IMAD.HI.U32 R9, R3, R15, RZ ;  /* 0x0000000f03097227 */ /* 0x000fe200078e00ff */
[----:B------:R-:W-:-:S02]  /*10f0*/  ISETP.GE.AND P4, PT, R11, RZ, PT ;  /* 0x000000ff0b00720c */ /* 0x000fc40003f86270 */
[----:B------:R-:W-:Y:S01]  /*1100*/  IABS R30, R13 ;  /* 0x0000000d001e7213 */ /* 0x000fe20000000000 */
[----:B------:R-:W-:Y:S01]  /*1110*/  @!P2 IMAD.IADD R27, R27, 0x1, -R0 ;  /* 0x000000011b1ba824 */ /* 0x000fe200078e0a00 */
[----:B------:R-:W-:Y:S01]  /*1120*/  IABS R32, R39 ;  /* 0x0000002700207213 */ /* 0x000fe20000000000 */
[----:B------:R-:W-:-:S03]  /*1130*/  IMAD.HI.U32 R11, R3, R28, RZ ;  /* 0x0000001c030b7227 */ /* 0x000fc600078e00ff */
[----:B------:R-:W-:Y:S01]  /*1140*/  ISETP.GT.U32.AND P2, PT, R0, R27, PT ;  /* 0x0000001b0000720c */ /* 0x000fe20003f44070 */
[----:B------:R-:W-:Y:S01]  /*1150*/  @!P6 IMAD.IADD R25, R25, 0x1, -R0 ;  /* 0x000000011919e824 */ /* 0x000fe200078e0a00 */
[----:B------:R-:W-:Y:S01]  /*1160*/  ISETP.GE.AND P6, PT, R13, RZ, PT ;  /* 0x000000ff0d00720c */ /* 0x000fe20003fc6270 */
[----:B------:R-:W-:Y:S02]  /*1170*/  IMAD.MOV R9, RZ, RZ, -R9 ;  /* 0x000000ffff097224 */ /* 0x000fe400078e0a09 */
[----:B------:R-:W-:-:S04]  /*1180*/  IMAD.HI.U32 R13, R3, R30, RZ ;  /* 0x0000001e030d7227 */ /* 0x000fc800078e00ff */
[----:B------:R-:W-:Y:S02]  /*1190*/  IMAD.MOV R11, RZ, RZ, -R11 ;  /* 0x000000ffff0b7224 */ /* 0x000fe400078e0a0b */
[C---:B------:R-:W-:Y:S02]  /*11a0*/  IMAD R9, R0.reuse, R9, R15 ;  /* 0x0000000900097224 */ /* 0x040fe400078e020f */
[----:B------:R-:W-:Y:S02]  /*11b0*/  IMAD.MOV R13, RZ, RZ, -R13 ;  /* 0x000000ffff0d7224 */ /* 0x000fe400078e0a0d */
[C---:B------:R-:W-:Y:S02]  /*11c0*/  IMAD R11, R0.reuse, R11, R28 ;  /* 0x0000000b000b7224 */ /* 0x040fe400078e021c */
[----:B------:R-:W-:Y:S01]  /*11d0*/  @!P5 IMAD.MOV R25, RZ, RZ, -R25 ;  /* 0x000000ffff19d224 */ /* 0x000fe200078e0a19 */
[C---:B------:R-:W-:Y:S01]  /*11e0*/  ISETP.GT.U32.AND P5, PT, R0.reuse, R9, PT ;  /* 0x000000090000720c */ /* 0x040fe20003fa4070 */
[----:B------:R-:W-:-:S02]  /*11f0*/  IMAD R13, R0, R13, R30 ;  /* 0x0000000d000d7224 */ /* 0x000fc400078e021e */
[----:B------:R-:W-:Y:S01]  /*1200*/  @!P1 IMAD.MOV R26, RZ, RZ, -R26 ;  /* 0x000000ffff1a9224 */ /* 0x000fe200078e0a1a */
[----:B------:R-:W-:Y:S01]  /*1210*/  ISETP.GT.U32.AND P1, PT, R0, R11, PT ;  /* 0x0000000b0000720c */ /* 0x000fe20003f24070 */
[----:B------:R-:W-:-:S04]  /*1220*/  IMAD.HI.U32 R15, R3, R31, RZ ;  /* 0x0000001f030f7227 */ /* 0x000fc800078e00ff */
[----:B------:R-:W-:-:S04]  /*1230*/  IMAD.HI.U32 R28, R3, R32, RZ ;  /* 0x00000020031c7227 */ /* 0x000fc800078e00ff */
[----:B------:R-:W-:Y:S02]  /*1240*/  VIADD R30, R5, 0x3c ;  /* 0x0000003c051e7836 */ /* 0x000fe40000000000 */
[----:B------:R-:W-:Y:S01]  /*1250*/  @!P2 IMAD.IADD R27, R27, 0x1, -R0 ;  /* 0x000000011b1ba824 */ /* 0x000fe200078e0a00 */
[C---:B------:R-:W-:Y:S01]  /*1260*/  ISETP.GT.U32.AND P2, PT, R0.reuse, R13, PT ;  /* 0x0000000d0000720c */ /* 0x040fe20003f44070 */
[----:B------:R-:W-:Y:S02]  /*1270*/  IMAD.MOV R15, RZ, RZ, -R15 ;  /* 0x000000ffff0f7224 */ /* 0x000fe400078e0a0f */
[----:B------:R-:W-:Y:S01]  /*1280*/  IMAD.MOV R33, RZ, RZ, -R28 ;  /* 0x000000ffff217224 */ /* 0x000fe200078e0a1c */
[----:B------:R-:W-:Y:S01]  /*1290*/  IABS R28, R30 ;  /* 0x0000001e001c7213 */ /* 0x000fe20000000000 */
[C---:B------:R-:W-:Y:S02]  /*12a0*/  IMAD R15, R0.reuse, R15, R31 ;  /* 0x0000000f000f7224 */ /* 0x040fe400078e021f */
[----:B------:R-:W-:-:S02]  /*12b0*/  IMAD R31, R0, R33, R32 ;  /* 0x00000021001f7224 */ /* 0x000fc400078e0220 */
[----:B------:R-:W-:Y:S01]  /*12c0*/  @!P5 IMAD.IADD R9, R9, 0x1, -R0 ;  /* 0x000000010909d824 */ /* 0x000fe200078e0a00 */
[C---:B------:R-:W-:Y:S01]  /*12d0*/  ISETP.GT.U32.AND P5, PT, R0.reuse, R15, PT ;  /* 0x0000000f0000720c */ /* 0x040fe20003fa4070 */
[----:B------:R-:W-:Y:S02]  /*12e0*/  IMAD.MOV.U32 R33, RZ, RZ, R28 ;  /* 0x000000ffff217224 */ /* 0x000fe400078e001c */
[----:B------:R-:W-:Y:S01]  /*12f0*/  @!P1 IMAD.IADD R11, R11, 0x1, -R0 ;  /* 0x000000010b0b9824 */ /* 0x000fe200078e0a00 */
[----:B------:R-:W-:Y:S01]  /*1300*/  ISETP.GT.U32.AND P1, PT, R0, R9, PT ;  /* 0x000000090000720c */ /* 0x000fe20003f24070 */
[----:B------:R-:W-:Y:S02]  /*1310*/  VIADD R40, R5, 0x38 ;  /* 0x0000003805287836 */ /* 0x000fe40000000000 */
[----:B------:R-:W-:-:S03]  /*1320*/  IMAD.HI.U32 R28, R3, R33, RZ ;  /* 0x00000021031c7227 */ /* 0x000fc600078e00ff */
[----:B------:R-:W-:Y:S01]  /*1330*/  IABS R35, R40 ;  /* 0x0000002800237213 */ /* 0x000fe20000000000 */
[----:B------:R-:W-:Y:S01]  /*1340*/  @!P2 IMAD.IADD R13, R13, 0x1, -R0 ;  /* 0x000000010d0da824 */ /* 0x000fe200078e0a00 */
[C---:B------:R-:W-:Y:S01]  /*1350*/  ISETP.GT.U32.AND P2, PT, R0.reuse, R11, PT ;  /* 0x0000000b0000720c */ /* 0x040fe20003f44070 */
[----:B------:R-:W-:Y:S02]  /*1360*/  IMAD.MOV R28, RZ, RZ, -R28 ;  /* 0x000000ffff1c7224 */ /* 0x000fe400078e0a1c */
[----:B------:R-:W-:Y:S01]  /*1370*/  @!P0 IMAD.MOV R27, RZ, RZ, -R27 ;  /* 0x000000ffff1b8224 */ /* 0x000fe200078e0a1b */
[C---:B------:R-:W-:Y:S01]  /*1380*/  ISETP.GT.U32.AND P0, PT, R0.reuse, R13, PT ;  /* 0x0000000d0000720c */ /* 0x040fe20003f04070 */
[----:B------:R-:W-:Y:S02]  /*1390*/  IMAD R33, R0, R28, R33 ;  /* 0x0000001c00217224 */ /* 0x000fe400078e0221 */
[----:B------:R-:W-:-:S04]  /*13a0*/  IMAD.HI.U32 R28, R3, R35, RZ ;  /* 0x00000023031c7227 */ /* 0x000fc800078e00ff */
[----:B------:R-:W-:Y:S01]  /*13b0*/  @!P1 IMAD.IADD R9, R9, 0x1, -R0 ;  /* 0x0000000109099824 */ /* 0x000fe200078e0a00 */
[C---:B------:R-:W-:Y:S01]  /*13c0*/  ISETP.GT.U32.AND P1, PT, R0.reuse, R31, PT ;  /* 0x0000001f0000720c */ /* 0x040fe20003f24070 */
[----:B------:R-:W-:Y:S02]  /*13d0*/  IMAD.MOV R28, RZ, RZ, -R28 ;  /* 0x000000ffff1c7224 */ /* 0x000fe400078e0a1c */
[----:B------:R-:W-:Y:S01]  /*13e0*/  @!P2 IMAD.IADD R11, R11, 0x1, -R0 ;  /* 0x000000010b0ba824 */ /* 0x000fe200078e0a00 */
[C---:B------:R-:W-:Y:S01]  /*13f0*/  ISETP.GT.U32.AND P2, PT, R0.reuse, R33, PT ;  /* 0x000000210000720c */ /* 0x040fe20003f44070 */
[----:B------:R-:W-:Y:S02]  /*1400*/  IMAD R35, R0, R28, R35 ;  /* 0x0000001c00237224 */ /* 0x000fe400078e0223 */
[----:B------:R-:W-:-:S04]  /*1410*/  IMAD.HI.U32 R28, R3, R37, RZ ;  /* 0x00000025031c7227 */ /* 0x000fc800078e00ff */
[----:B------:R-:W-:Y:S02]  /*1420*/  @!P5 IMAD.IADD R15, R15, 0x1, -R0 ;  /* 0x000000010f0fd824 */ /* 0x000fe400078e0a00 */
[----:B------:R-:W-:Y:S02]  /*1430*/  IMAD.MOV R28, RZ, RZ, -R28 ;  /* 0x000000ffff1c7224 */ /* 0x000fe400078e0a1c */
[----:B------:R-:W-:Y:S01]  /*1440*/  VIADD R42, R5, 0x30 ;  /* 0x00000030052a7836 */ /* 0x000fe20000000000 */
[----:B------:R-:W-:Y:S01]  /*1450*/  ISETP.GT.U32.AND P5, PT, R0, R15, PT ;  /* 0x0000000f0000720c */ /* 0x000fe20003fa4070 */
[--C-:B------:R-:W-:Y:S01]  /*1460*/  @!P0 IMAD.IADD R13, R13, 0x1, -R0.reuse ;  /* 0x000000010d0d8824 */ /* 0x100fe200078e0a00 */
[----:B------:R-:W-:Y:S01]  /*1470*/  ISETP.GE.AND P0, PT, R34, RZ, PT ;  /* 0x000000ff2200720c */ /* 0x000fe20003f06270 */
[----:B------:R-:W-:Y:S01]  /*1480*/  IMAD R37, R0, R28, R37 ;  /* 0x0000001c00257224 */ /* 0x000fe200078e0225 */
[----:B------:R-:W-:Y:S01]  /*1490*/  IABS R36, R42 ;  /* 0x0000002a00247213 */ /* 0x000fe20000000000 */
[----:B------:R-:W-:Y:S01]  /*14a0*/  @!P1 IMAD.IADD R31, R31, 0x1, -R0 ;  /* 0x000000011f1f9824 */ /* 0x000fe200078e0a00 */
[----:B------:R-:W-:Y:S01]  /*14b0*/  ISETP.GE.AND P1, PT, R39, RZ, PT ;  /* 0x000000ff2700720c */ /* 0x000fe20003f26270 */
[----:B------:R-:W-:-:S02]  /*14c0*/  IMAD.MOV.U32 R28, RZ, RZ, R9 ;  /* 0x000000ffff1c7224 */ /* 0x000fc400078e0009 */
[----:B------:R-:W-:Y:S01]  /*14d0*/  @!P2 IMAD.IADD R33, R33, 0x1, -R0 ;  /* 0x000000012121a824 */ /* 0x000fe200078e0a00 */
[----:B------:R-:W-:Y:S01]  /*14e0*/  ISETP.GE.AND P2, PT, R30, RZ, PT ;  /* 0x000000ff1e00720c */ /* 0x000fe20003f46270 */
[----:B------:R-:W-:Y:S01]  /*14f0*/  IMAD.MOV.U32 R32, RZ, RZ, R13 ;  /* 0x000000ffff207224 */ /* 0x000fe200078e000d */
[----:B------:R-:W-:Y:S01]  /*1500*/  MOV R30, R11 ;  /* 0x0000000b001e7202 */ /* 0x000fe20000000f00 */
[----:B------:R-:W-:Y:S01]  /*1510*/  @!P3 IMAD.MOV R28, RZ, RZ, -R28 ;  /* 0x000000ffff1cb224 */ /* 0x000fe200078e0a1c */
[----:B------:R-:W-:Y:S01]  /*1520*/  ISETP.GT.U32.AND P3, PT, R0, R31, PT ;  /* 0x0000001f0000720c */ /* 0x000fe20003f64070 */
[----:B------:R-:W-:Y:S02]  /*1530*/  VIADD R43, R5, 0x2c ;  /* 0x0000002c052b7836 */ /* 0x000fe40000000000 */
[----:B------:R-:W-:-:S03]  /*1540*/  IMAD.HI.U32 R9, R3, R36, RZ ;  /* 0x0000002403097227 */ /* 0x000fc600078e00ff */
[----:B------:R-:W-:Y:S01]  /*1550*/  IABS R39, R43 ;  /* 0x0000002b00277213 */ /* 0x000fe20000000000 */
[----:B------:R-:W-:Y:S01]  /*1560*/  @!P6 IMAD.MOV R32, RZ, RZ, -R32 ;  /* 0x000000ffff20e224 */ /* 0x000fe200078e0a20 */
[C---:B------:R-:W-:Y:S01]  /*1570*/  ISETP.GT.U32.AND P6, PT, R0.reuse, R37, PT ;  /* 0x000000250000720c */ /* 0x040fe20003fc4070 */
[----:B------:R-:W-:Y:S01]  /*1580*/  @!P4 IMAD.MOV R30, RZ, RZ, -R30 ;  /* 0x000000ffff1ec224 */ /* 0x000fe200078e0a1e */
[C---:B------:R-:W-:Y:S01]  /*1590*/  ISETP.GT.U32.AND P4, PT, R0.reuse, R33, PT ;  /* 0x000000210000720c */ /* 0x040fe20003f84070 */
[----:B------:R-:W-:Y:S01]  /*15a0*/  @!P5 IMAD.IADD R15, R15, 0x1, -R0 ;  /* 0x000000010f0fd824 */ /* 0x000fe200078e0a00 */
[----:B------:R-:W-:Y:S01]  /*15b0*/  ISETP.GT.U32.AND P5, PT, R0, R35, PT ;  /* 0x000000230000720c */ /* 0x000fe20003fa4070 */
[----:B------:R-:W-:Y:S02]  /*15c0*/  IMAD.MOV R9, RZ, RZ, -R9 ;  /* 0x000000ffff097224 */ /* 0x000fe400078e0a09 */
[----:B------:R-:W-:-:S04]  /*15d0*/  IMAD.HI.U32 R11, R3, R39, RZ ;  /* 0x00000027030b7227 */ /* 0x000fc800078e00ff */
[C---:B------:R-:W-:Y:S02]  /*15e0*/  IMAD R9, R0.reuse, R9, R36 ;  /* 0x0000000900097224 */ /* 0x040fe400078e0224 */
[--C-:B------:R-:W-:Y:S02]  /*15f0*/  @!P3 IMAD.IADD R31, R31, 0x1, -R0.reuse ;  /* 0x000000011f1fb824 */ /* 0x100fe400078e0a00 */
[----:B------:R-:W-:Y:S01]  /*1600*/  IMAD.MOV R11, RZ, RZ, -R11 ;  /* 0x000000ffff0b7224 */ /* 0x000fe200078e0a0b */
[----:B------:R-:W-:Y:S01]  /*1610*/  ISETP.GT.U32.AND P3, PT, R0, R9, PT ;  /* 0x000000090000720c */ /* 0x000fe20003f64070 */
[--C-:B------:R-:W-:Y:S01]  /*1620*/  @!P6 IMAD.IADD R37, R37, 0x1, -R0.reuse ;  /* 0x000000012525e824 */ /* 0x100fe200078e0a00 */
[----:B------:R-:W-:Y:S01]  /*1630*/  ISETP.GE.AND P6, PT, R43, RZ, PT ;  /* 0x000000ff2b00720c */ /* 0x000fe20003fc6270 */
[----:B------:R-:W-:Y:S02]  /*1640*/  VIADD R13, R5, 0x28 ;  /* 0x00000028050d7836 */ /* 0x000fe40000000000 */
[--C-:B------:R-:W-:Y:S01]  /*1650*/  @!P4 IMAD.IADD R33, R33, 0x1, -R0.reuse ;  /* 0x000000012121c824 */ /* 0x100fe200078e0a00 */
[----:B------:R-:W-:Y:S01]  /*1660*/  ISETP.GE.AND P4, PT, R41, RZ, PT ;  /* 0x000000ff2900720c */ /* 0x000fe20003f86270 */
[----:B------:R-:W-:-:S02]  /*1670*/  @!P5 IMAD.IADD R35, R35, 0x1, -R0 ;  /* 0x000000012323d824 */ /* 0x000fc400078e0a00 */
[----:B------:R-:W-:Y:S01]  /*1680*/  @!P1 IMAD.MOV R31, RZ, RZ, -R31 ;  /* 0x000000ffff1f9224 */ /* 0x000fe200078e0a1f */
[C---:B------:R-:W-:Y:S01]  /*1690*/  ISETP.GT.U32.AND P1, PT, R0.reuse, R37, PT ;  /* 0x000000250000720c */ /* 0x040fe20003f24070 */
[C---:B------:R-:W-:Y:S01]  /*16a0*/  IMAD R11, R0.reuse, R11, R39 ;  /* 0x0000000b000b7224 */ /* 0x040fe200078e0227 */
[----:B------:R-:W-:Y:S01]  /*16b0*/  IABS R39, R13 ;  /* 0x0000000d00277213 */ /* 0x000fe20000000000 */
[----:B------:R-:W-:Y:S01]  /*16c0*/  IMAD.MOV.U32 R34, RZ, RZ, R15 ;  /* 0x000000ffff227224 */ /* 0x000fe200078e000f */
[----:B------:R-:W-:Y:S01]  /*16d0*/  @!P2 IADD3 R33, -R33, RZ, RZ ;  /* 0x000000ff2121a210 */ /* 0x000fe20007ffe1ff */
[----:B------:R-:W-:Y:S01]  /*16e0*/  @!P3 IMAD.IADD R9, R9, 0x1, -R0 ;  /* 0x000000010909b824 */ /* 0x000fe200078e0a00 */
[----:B------:R-:W-:Y:S01]  /*16f0*/  ISETP.GT.U32.AND P5, PT, R0, R35, PT ;  /* 0x000000230000720c */ /* 0x000fe20003fa4070 */
[----:B------:R-:W-:Y:S01]  /*1700*/  @!P0 IMAD.MOV R34, RZ, RZ, -R34 ;  /* 0x000000ffff228224 */ /* 0x000fe200078e0a22 */
[----:B------:R-:W-:Y:S01]  /*1710*/  ISETP.GE.AND P2, PT, R13, RZ, PT ;  /* 0x000000ff0d00720c */ /* 0x000fe20003f46270 */
[----:B------:R-:W-:Y:S01]  /*1720*/  IMAD.HI.U32 R13, R3, R39, RZ ;  /* 0x00000027030d7227 */ /* 0x000fe200078e00ff */
[----:B------:R-:W-:-:S02]  /*1730*/  ISETP.GE.AND P0, PT, R40, RZ, PT ;  /* 0x000000ff2800720c */ /* 0x000fc40003f06270 */
[C---:B------:R-:W-:Y:S01]  /*1740*/  ISETP.GT.U32.AND P3, PT, R0.reuse, R9, PT ;  /* 0x000000090000720c */ /* 0x040fe20003f64070 */
[----:B------:R-:W-:Y:S02]  /*1750*/  IMAD.MOV R13, RZ, RZ, -R13 ;  /* 0x000000ffff0d7224 */ /* 0x000fe400078e0a0d */
[----:B------:R-:W-:Y:S02]  /*1760*/  VIADD R15, R5, 0x24 ;  /* 0x00000024050f7836 */ /* 0x000fe40000000000 */
[--C-:B------:R-:W-:Y:S02]  /*1770*/  @!P1 IMAD.IADD R37, R37, 0x1, -R0.reuse ;  /* 0x0000000125259824 */ /* 0x100fe400078e0a00 */
[----:B------:R-:W-:Y:S01]  /*1780*/  IMAD R13, R0, R13, R39 ;  /* 0x0000000d000d7224 */ /* 0x000fe200078e0227 */
[----:B------:R-:W-:Y:S01]  /*1790*/  IABS R40, R15 ;  /* 0x0000000f00287213 */ /* 0x000fe20000000000 */
[----:B------:R-:W-:Y:S01]  /*17a0*/  @!P5 IMAD.IADD R35, R35, 0x1, -R0 ;  /* 0x000000012323d824 */ /* 0x000fe200078e0a00 */
[----:B------:R-:W-:Y:S01]  /*17b0*/  ISETP.GE.AND P5, PT, R42, RZ, PT ;  /* 0x000000ff2a00720c */ /* 0x000fe20003fa6270 */
[----:B------:R-:W-:Y:S01]  /*17c0*/  @!P4 IMAD.MOV R37, RZ, RZ, -R37 ;  /* 0x000000ffff25c224 */ /* 0x000fe200078e0a25 */
[C---:B------:R-:W-:Y:S01]  /*17d0*/  ISETP.GT.U32.AND P4, PT, R0.reuse, R13, PT ;  /* 0x0000000d0000720c */ /* 0x040fe20003f84070 */
[----:B------:R-:W-:Y:S01]  /*17e0*/  @!P0 IMAD.MOV R35, RZ, RZ, -R35 ;  /* 0x000000ffff238224 */ /* 0x000fe200078e0a23 */
[----:B------:R-:W-:Y:S01]  /*17f0*/  ISETP.GE.AND P1, PT, R15, RZ, PT ;  /* 0x000000ff0f00720c */ /* 0x000fe20003f26270 */
[----:B------:R-:W-:Y:S01]  /*1800*/  IMAD.HI.U32 R15, R3, R40, RZ ;  /* 0x00000028030f7227 */ /* 0x000fe200078e00ff */
[----:B------:R-:W-:-:S03]  /*1810*/  ISETP.GT.U32.AND P0, PT, R0, R11, PT ;  /* 0x0000000b0000720c */ /* 0x000fc60003f04070 */
[----:B------:R-:W-:Y:S02]  /*1820*/  VIADD R36, R5, 0x20 ;  /* 0x0000002005247836 */ /* 0x000fe40000000000 */
[----:B------:R-:W-:Y:S02]  /*1830*/  @!P3 IMAD.IADD R9, R9, 0x1, -R0 ;  /* 0x000000010909b824 */ /* 0x000fe400078e0a00 */
[----:B------:R-:W-:Y:S01]  /*1840*/  IMAD.MOV R15, RZ, RZ, -R15 ;  /* 0x000000ffff0f7224 */ /* 0x000fe200078e0a0f */
[----:B------:R-:W-:Y:S01]  /*1850*/  ISETP.GE.AND P3, PT, R36, RZ, PT ;  /* 0x000000ff2400720c */ /* 0x000fe20003f66270 */
[----:B------:R-:W-:Y:S01]  /*1860*/  VIADD R44, R5, 0x1c ;  /* 0x0000001c052c7836 */ /* 0x000fe20000000000 */
[----:B------:R-:W-:Y:S01]  /*1870*/  IABS R41, R36 ;  /* 0x0000002400297213 */ /* 0x000fe20000000000 */
[----:B------:R-:W-:Y:S02]  /*1880*/  IMAD R15, R0, R15, R40 ;  /* 0x0000000f000f7224 */ /* 0x000fe400078e0228 */
[----:B------:R-:W-:Y:S01]  /*1890*/  IMAD.MOV.U32 R36, RZ, RZ, R9 ;  /* 0x000000ffff247224 */ /* 0x000fe200078e0009 */
[----:B------:R-:W-:Y:S01]  /*18a0*/  IABS R42, R44 ;  /* 0x0000002c002a7213 */ /* 0x000fe20000000000 */
[----:B------:R-:W-:-:S02]  /*18b0*/  @!P4 IMAD.IADD R13, R13, 0x1, -R0 ;  /* 0x000000010d0dc824 */ /* 0x000fc400078e0a00 */
[----:B------:R-:W-:Y:S01]  /*18c0*/  @!P5 IMAD.MOV R36, RZ, RZ, -R36 ;  /* 0x000000ffff24d224 */ /* 0x000fe200078e0a24 */
[C---:B------:R-:W-:Y:S01]  /*18d0*/  ISETP.GT.U32.AND P5, PT, R0.reuse, R15, PT ;  /* 0x0000000f0000720c */ /* 0x040fe20003fa4070 */
[----:B------:R-:W-:Y:S01]  /*18e0*/  @!P0 IMAD.IADD R11, R11, 0x1, -R0 ;  /* 0x000000010b0b8824 */ /* 0x000fe200078e0a00 */
[----:B------:R-:W-:Y:S01]  /*18f0*/  ISETP.GT.U32.AND P4, PT, R0, R13, PT ;  /* 0x0000000d0000720c */ /* 0x000fe20003f84070 */
[----:B------:R-:W-:-:S03]  /*1900*/  IMAD.HI.U32 R39, R3, R41, RZ ;  /* 0x0000002903277227 */ /* 0x000fc600078e00ff */
[----:B------:R-:W-:Y:S01]  /*1910*/  ISETP.GT.U32.AND P0, PT, R0, R11, PT ;  /* 0x0000000b0000720c */ /* 0x000fe20003f04070 */
[----:B------:R-:W-:-:S04]  /*1920*/  IMAD.HI.U32 R40, R3, R42, RZ ;  /* 0x0000002a03287227 */ /* 0x000fc800078e00ff */
[----:B------:R-:W-:Y:S02]  /*1930*/  IMAD.MOV R39, RZ, RZ, -R39 ;  /* 0x000000ffff277224 */ /* 0x000fe400078e0a27 */
[----:B------:R-:W-:Y:S02]  /*1940*/  IMAD.MOV R43, RZ, RZ, -R40 ;  /* 0x000000ffff2b7224 */ /* 0x000fe400078e0a28 */
[C---:B------:R-:W-:Y:S02]  /*1950*/  VIADD R50, R5.reuse, 0x18 ;  /* 0x0000001805327836 */ /* 0x040fe40000000000 */
[----:B------:R-:W-:Y:S02]  /*1960*/  VIADD R52, R5, 0x14 ;  /* 0x0000001405347836 */ /* 0x000fe40000000000 */
[C---:B------:R-:W-:Y:S02]  /*1970*/  IMAD R9, R0.reuse, R39, R41 ;  /* 0x0000002700097224 */ /* 0x040fe400078e0229 */
[----:B------:R-:W-:Y:S01]  /*1980*/  IMAD R39, R0, R43, R42 ;  /* 0x0000002b00277224 */ /* 0x000fe200078e022a */
[----:B------:R-:W-:Y:S01]  /*1990*/  IABS R43, R50 ;  /* 0x00000032002b7213 */ /* 0x000fe20000000000 */
[----:B------:R-:W-:Y:S01]  /*19a0*/  @!P5 IMAD.IADD R15, R15, 0x1, -R0 ;  /* 0x000000010f0fd824 */ /* 0x000fe200078e0a00 */
[----:B------:R-:W-:Y:S01]  /*19b0*/  IABS R45, R52 ;  /* 0x00000034002d7213 */ /* 0x000fe20000000000 */
[----:B------:R-:W-:-:S02]  /*19c0*/  VIADD R54, R5, 0xc ;  /* 0x0000000c05367836 */ /* 0x000fc40000000000 */
[----:B------:R-:W-:Y:S01]  /*19d0*/  @!P4 IMAD.IADD R13, R13, 0x1, -R0 ;  /* 0x000000010d0dc824 */ /* 0x000fe200078e0a00 */
[C---:B------:R-:W-:Y:S01]  /*19e0*/  ISETP.GT.U32.AND P4, PT, R0.reuse, R9, PT ;  /* 0x000000090000720c */ /* 0x040fe20003f84070 */
[C---:B------:R-:W-:Y:S01]  /*19f0*/  IMAD.HI.U32 R40, R3.reuse, R43, RZ ;  /* 0x0000002b03287227 */ /* 0x040fe200078e00ff */
[----:B------:R-:W-:Y:S02]  /*1a00*/  ISETP.GT.U32.AND P5, PT, R0, R15, PT ;  /* 0x0000000f0000720c */ /* 0x000fe40003fa4070 */
[----:B------:R-:W-:Y:S01]  /*1a10*/  IABS R48, R54 ;  /* 0x0000003600307213 */ /* 0x000fe20000000000 */
[----:B------:R-:W-:-:S04]  /*1a20*/  IMAD.HI.U32 R41, R3, R45, RZ ;  /* 0x0000002d03297227 */ /* 0x000fc800078e00ff */
[----:B------:R-:W-:Y:S01]  /*1a30*/  @!P0 IMAD.IADD R11, R11, 0x1, -R0 ;  /* 0x000000010b0b8824 */ /* 0x000fe200078e0a00 */
[----:B------:R-:W-:Y:S01]  /*1a40*/  ISETP.GE.AND P0, PT, R44, RZ, PT ;  /* 0x000000ff2c00720c */ /* 0x000fe20003f06270 */
[----:B------:R-:W-:-:S04]  /*1a50*/  IMAD.HI.U32 R42, R3, R47, RZ ;  /* 0x0000002f032a7227 */ /* 0x000fc800078e00ff */
[----:B------:R-:W-:Y:S02]  /*1a60*/  IMAD.MOV R44, RZ, RZ, -R40 ;  /* 0x000000ffff2c7224 */ /* 0x000fe400078e0a28 */
[----:B------:R-:W-:Y:S02]  /*1a70*/  IMAD.MOV R46, RZ, RZ, -R41 ;  /* 0x000000ffff2e7224 */ /* 0x000fe400078e0a29 */
[----:B------:R-:W-:Y:S02]  /*1a80*/  IMAD.MOV R42, RZ, RZ, -R42 ;  /* 0x000000ffff2a7224 */ /* 0x000fe400078e0a2a */
[----:B------:R-:W-:-:S04]  /*1a90*/  IMAD.HI.U32 R40, R3, R48, RZ ;  /* 0x0000003003287227 */ /* 0x000fc800078e00ff */
[C---:B------:R-:W-:Y:S02]  /*1aa0*/  IMAD R41, R0.reuse, R44, R43 ;  /* 0x0000002c00297224 */ /* 0x040fe400078e022b */
[C---:B------:R-:W-:Y:S02]  /*1ab0*/  IMAD R43, R0.reuse, R46, R45 ;  /* 0x0000002e002b7224 */ /* 0x040fe400078e022d */
[C---:B------:R-:W-:Y:S02]  /*1ac0*/  IMAD R45, R0.reuse, R42, R47 ;  /* 0x0000002a002d7224 */ /* 0x040fe400078e022f */
[----:B------:R-:W-:Y:S02]  /*1ad0*/  IMAD.MOV R47, RZ, RZ, -R40 ;  /* 0x000000ffff2f7224 */ /* 0x000fe400078e0a28 */
[----:B------:R-:W-:Y:S02]  /*1ae0*/  VIADD R55, R5, 0x8 ;  /* 0x0000000805377836 */ /* 0x000fe40000000000 */
[--C-:B------:R-:W-:Y:S01]  /*1af0*/  @!P4 IMAD.IADD R9, R9, 0x1, -R0.reuse ;  /* 0x000000010909c824 */ /* 0x100fe200078e0a00 */
[C---:B------:R-:W-:Y:S01]  /*1b00*/  ISETP.GT.U32.AND P4, PT, R0.reuse, R41, PT ;  /* 0x000000290000720c */ /* 0x040fe20003f84070 */
[----:B------:R-:W-:Y:S01]  /*1b10*/  IMAD.MOV.U32 R40, RZ, RZ, R11 ;  /* 0x000000ffff287224 */ /* 0x000fe200078e000b */
[----:B------:R-:W-:Y:S01]  /*1b20*/  IABS R49, R55 ;  /* 0x0000003700317213 */ /* 0x000fe20000000000 */
[----:B------:R-:W-:Y:S01]  /*1b30*/  @!P5 IMAD.IADD R15, R15, 0x1, -R0 ;  /* 0x000000010f0fd824 */ /* 0x000fe200078e0a00 */
[C---:B------:R-:W-:Y:S01]  /*1b40*/  ISETP.GT.U32.AND P5, PT, R0.reuse, R39, PT ;  /* 0x000000270000720c */ /* 0x040fe20003fa4070 */
[----:B------:R-:W-:Y:S01]  /*1b50*/  @!P6 IMAD.MOV R40, RZ, RZ, -R40 ;  /* 0x000000ffff28e224 */ /* 0x000fe200078e0a28 */
[----:B------:R-:W-:Y:S01]  /*1b60*/  ISETP.GT.U32.AND P6, PT, R0, R9, PT ;  /* 0x000000090000720c */ /* 0x000fe20003fc4070 */
[----:B------:R-:W-:-:S04]  /*1b70*/  IMAD.HI.U32 R42, R3, R49, RZ ;  /* 0x00000031032a7227 */ /* 0x000fc800078e00ff */
[----:B------:R-:W-:Y:S02]  /*1b80*/  IMAD.MOV R42, RZ, RZ, -R42 ;  /* 0x000000ffff2a7224 */ /* 0x000fe400078e0a2a */
[----:B------:R-:W-:Y:S02]  /*1b90*/  VIADD R11, R5, 0x4 ;  /* 0x00000004050b7836 */ /* 0x000fe40000000000 */
[----:B------:R-:W-:Y:S02]  /*1ba0*/  IMAD.MOV.U32 R44, RZ, RZ, R15 ;  /* 0x000000ffff2c7224 */ /* 0x000fe400078e000f */
[--C-:B------:R-:W-:Y:S01]  /*1bb0*/  @!P5 IMAD.IADD R39, R39, 0x1, -R0.reuse ;  /* 0x000000012727d824 */ /* 0x100fe200078e0a00 */
[----:B------:R-:W-:Y:S01]  /*1bc0*/  ISETP.GE.AND P5, PT, R5, RZ, PT ;  /* 0x000000ff0500720c */ /* 0x000fe20003fa6270 */
[C---:B------:R-:W-:Y:S01]  /*1bd0*/  IMAD R5, R0.reuse, R42, R49 ;  /* 0x0000002a00057224 */ /* 0x040fe200078e0231 */
[----:B------:R-:W-:Y:S01]  /*1be0*/  MOV R42, R13 ;  /* 0x0000000d002a7202 */ /* 0x000fe20000000f00 */
[--C-:B------:R-:W-:Y:S01]  /*1bf0*/  @!P6 IMAD.IADD R9, R9, 0x1, -R0.reuse ;  /* 0x000000010909e824 */ /* 0x100fe200078e0a00 */
[----:B------:R-:W-:Y:S01]  /*1c00*/  IABS R49, R11 ;  /* 0x0000000b00317213 */ /* 0x000fe20000000000 */
[----:B------:R-:W-:Y:S01]  /*1c10*/  @!P4 IMAD.IADD R41, R41, 0x1, -R0 ;  /* 0x000000012929c824 */ /* 0x000fe200078e0a00 */
[C---:B------:R-:W-:Y:S01]  /*1c20*/  ISETP.GT.U32.AND P4, PT, R0.reuse, R39, PT ;  /* 0x000000270000720c */ /* 0x040fe20003f84070 */
[C---:B------:R-:W-:Y:S01]  /*1c30*/  IMAD R47, R0.reuse, R47, R48 ;  /* 0x0000002f002f7224 */ /* 0x040fe200078e0230 */
[----:B------:R-:W-:Y:S01]  /*1c40*/  ISETP.GT.U32.AND P6, PT, R0, R43, PT ;  /* 0x0000002b0000720c */ /* 0x000fe20003fc4070 */
[----:B------:R-:W-:-:S02]  /*1c50*/  IMAD.MOV.U32 R46, RZ, RZ, R9 ;  /* 0x000000ffff2e7224 */ /* 0x000fc400078e0009 */
[----:B------:R-:W-:Y:S01]  /*1c60*/  @!P1 IMAD.MOV R44, RZ, RZ, -R44 ;  /* 0x000000ffff2c9224 */ /* 0x000fe200078e0a2c */
[C---:B------:R-:W-:Y:S01]  /*1c70*/  ISETP.GT.U32.AND P1, PT, R0.reuse, R45, PT ;  /* 0x0000002d0000720c */ /* 0x040fe20003f24070 */
[----:B------:R-:W-:Y:S01]  /*1c80*/  @!P2 IMAD.MOV R42, RZ, RZ, -R42 ;  /* 0x000000ffff2aa224 */ /* 0x000fe200078e0a2a */
[C---:B------:R-:W-:Y:S01]  /*1c90*/  ISETP.GT.U32.AND P2, PT, R0.reuse, R41, PT ;  /* 0x000000290000720c */ /* 0x040fe20003f44070 */
[----:B------:R-:W-:Y:S01]  /*1ca0*/  @!P3 IMAD.MOV R46, RZ, RZ, -R46 ;  /* 0x000000ffff2eb224 */ /* 0x000fe200078e0a2e */
[----:B------:R-:W-:Y:S01]  /*1cb0*/  ISETP.GT.U32.AND P3, PT, R0, R47, PT ;  /* 0x0000002f0000720c */ /* 0x000fe20003f64070 */
[----:B------:R-:W-:-:S04]  /*1cc0*/  IMAD.HI.U32 R13, R3, R49, RZ ;  /* 0x00000031030d7227 */ /* 0x000fc800078e00ff */
[----:B------:R-:W-:-:S04]  /*1cd0*/  IMAD.HI.U32 R3, R3, R51, RZ ;  /* 0x0000003303037227 */ /* 0x000fc800078e00ff */
[--C-:B------:R-:W-:Y:S02]  /*1ce0*/  @!P1 IMAD.IADD R45, R45, 0x1, -R0.reuse ;  /* 0x000000012d2d9824 */ /* 0x100fe400078e0a00 */
[--C-:B------:R-:W-:Y:S01]  /*1cf0*/  @!P2 IMAD.IADD R41, R41, 0x1, -R0.reuse ;  /* 0x000000012929a824 */ /* 0x100fe200078e0a00 */
[----:B------:R-:W-:Y:S01]  /*1d00*/  ISETP.GE.AND P2, PT, R50, RZ, PT ;  /* 0x000000ff3200720c */ /* 0x000fe20003f46270 */
[----:B------:R-:W-:Y:S01]  /*1d10*/  @!P3 IMAD.IADD R47, R47, 0x1, -R0 ;  /* 0x000000012f2fb824 */ /* 0x000fe200078e0a00 */
[----:B------:R-:W-:Y:S01]  /*1d20*/  ISETP.GT.U32.AND P3, PT, R0, R45, PT ;  /* 0x0000002d0000720c */ /* 0x000fe20003f64070 */
[----:B------:R-:W-:Y:S02]  /*1d30*/  IMAD.MOV R13, RZ, RZ, -R13 ;  /* 0x000000ffff0d7224 */ /* 0x000fe400078e0a0d */
[----:B------:R-:W-:Y:S01]  /*1d40*/  IMAD.MOV R9, RZ, RZ, -R3 ;  /* 0x000000ffff097224 */ /* 0x000fe200078e0a03 */
[----:B------:R-:W-:Y:S01]  /*1d50*/  SHF.L.U32 R3, R2, 0x6, RZ ;  /* 0x0000000602037819 */ /* 0x000fe200000006ff */
[----:B------:R-:W-:-:S02]  /*1d60*/  IMAD R49, R0, R13, R49 ;  /* 0x0000000d00317224 */ /* 0x000fc400078e0231 */
[C---:B------:R-:W-:Y:S01]  /*1d70*/  IMAD R51, R0.reuse, R9, R51 ;  /* 0x0000000900337224 */ /* 0x040fe200078e0233 */
[----:B------:R-:W-:Y:S01]  /*1d80*/  LOP3.LUT R3, R3, 0x1c0, RZ, 0xc0, !PT ;  /* 0x000001c003037812 */ /* 0x000fe200078ec0ff */
[--C-:B------:R-:W-:Y:S01]  /*1d90*/  @!P4 IMAD.IADD R39, R39, 0x1, -R0.reuse ;  /* 0x000000012727c824 */ /* 0x100fe200078e0a00 */
[C---:B------:R-:W-:Y:S01]  /*1da0*/  ISETP.GT.U32.AND P4, PT, R0.reuse, R5, PT ;  /* 0x000000050000720c */ /* 0x040fe20003f84070 */
[----:B------:R-:W-:Y:S01]  /*1db0*/  @!P2 IMAD.MOV R41, RZ, RZ, -R41 ;  /* 0x000000ffff29a224 */ /* 0x000fe200078e0a29 */
[C---:B------:R-:W-:Y:S01]  /*1dc0*/  ISETP.GT.U32.AND P2, PT, R0.reuse, R49, PT ;  /* 0x000000310000720c */ /* 0x040fe20003f44070 */
[----:B------:R-:W-:Y:S01]  /*1dd0*/  @!P3 IMAD.IADD R45, R45, 0x1, -R0 ;  /* 0x000000012d2db824 */ /* 0x000fe200078e0a00 */
[----:B------:R-:W-:Y:S01]  /*1de0*/  ISETP.GT.U32.AND P3, PT, R0, R51, PT ;  /* 0x000000330000720c */ /* 0x000fe20003f64070 */
[----:B------:R-:W-:Y:S01]  /*1df0*/  VIADD R3, R3, UR4 ;  /* 0x0000000403037c36 */ /* 0x000fe20008000000 */
[----:B------:R-:W-:Y:S01]  /*1e00*/  SHF.R.S32.HI R9, RZ, 0x6, R2 ;  /* 0x00000006ff097819 */ /* 0x000fe20000011402 */
[----:B------:R-:W-:-:S02]  /*1e10*/  IMAD.SHL.U32 R15, R2, 0x20, RZ ;  /* 0x00000020020f7824 */ /* 0x000fc400078e00ff */
[----:B------:R-:W-:Y:S01]  /*1e20*/  IMAD R50, R4, 0x10, R3 ;  /* 0x0000001004327824 */ /* 0x000fe200078e0203 */
[----:B------:R-:W-:Y:S01]  /*1e30*/  SHF.R.S32.HI R4, RZ, 0x2, R2 ;  /* 0x00000002ff047819 */ /* 0x000fe20000011402 */
[--C-:B------:R-:W-:Y:S01]  /*1e40*/  @!P6 IMAD.IADD R43, R43, 0x1, -R0.reuse ;  /* 0x000000012b2be824 */ /* 0x100fe200078e0a00 */
[----:B------:R-:W-:Y:S01]  /*1e50*/  LOP3.LUT R15, R15, 0x60, RZ, 0xc0, !PT ;  /* 0x000000600f0f7812 */ /* 0x000fe200078ec0ff */
[--C-:B------:R-:W-:Y:S01]  /*1e60*/  @!P4 IMAD.IADD R5, R5, 0x1, -R0.reuse ;  /* 0x000000010505c824 */ /* 0x100fe200078e0a00 */
[----:B------:R-:W-:Y:S01]  /*1e70*/  SGXT R4, R4, 0x1 ;  /* 0x000000010404781a */ /* 0x000fe20000000200 */
[--C-:B------:R-:W-:Y:S01]  /*1e80*/  @!P2 IMAD.IADD R49, R49, 0x1, -R0.reuse ;  /* 0x000000013131a824 */ /* 0x100fe200078e0a00 */
[C---:B------:R-:W-:Y:S01]  /*1e90*/  ISETP.GT.U32.AND P1, PT, R0.reuse, R43, PT ;  /* 0x0000002b0000720c */ /* 0x040fe20003f24070 */
[----:B------:R-:W-:Y:S01]  /*1ea0*/  @!P3 IMAD.IADD R51, R51, 0x1, -R0 ;  /* 0x000000013333b824 */ /* 0x000fe200078e0a00 */
[C---:B------:R-:W-:Y:S01]  /*1eb0*/  ISETP.GT.U32.AND P4, PT, R0.reuse, R5, PT ;  /* 0x000000050000720c */ /* 0x040fe20003f84070 */
[----:B------:R-:W-:Y:S01]  /*1ec0*/  @!P0 IMAD.MOV R39, RZ, RZ, -R39 ;  /* 0x000000ffff278224 */ /* 0x000fe200078e0a27 */
[----:B------:R-:W-:Y:S01]  /*1ed0*/  ISETP.GT.U32.AND P2, PT, R0, R49, PT ;  /* 0x000000310000720c */ /* 0x000fe20003f44070 */
[----:B------:R-:W-:Y:S01]  /*1ee0*/  IMAD.SHL.U32 R3, R2, 0x10, RZ ;  /* 0x0000001002037824 */ /* 0x000fe200078e00ff */
[----:B------:R-:W-:Y:S01]  /*1ef0*/  ISETP.GT.U32.AND P3, PT, R0, R51, PT ;  /* 0x000000330000720c */ /* 0x000fe20003f64070 */
[----:B------:R-:W-:Y:S01]  /*1f00*/  IMAD.SHL.U32 R13, R2, 0x2, RZ ;  /* 0x00000002020d7824 */ /* 0x000fe200078e00ff */
[----:B------:R-:W-:Y:S01]  /*1f10*/  ISETP.GT.U32.AND P0, PT, R0, R47, PT ;  /* 0x0000002f0000720c */ /* 0x000fe20003f04070 */
[----:B------:R-:W-:Y:S01]  /*1f20*/  IMAD.SHL.U32 R48, R2, 0x8, RZ ;  /* 0x0000000802307824 */ /* 0x000fe200078e00ff */
[----:B------:R-:W-:-:S02]  /*1f30*/  LOP3.LUT R4, R15, 0x90, R4, 0xf8, !PT ;  /* 0x000000900f047812 */ /* 0x000fc400078ef804 */
[----:B------:R-:W-:Y:S01]  /*1f40*/  LOP3.LUT R3, R3, 0x100, RZ, 0xc0, !PT ;  /* 0x0000010003037812 */ /* 0x000fe200078ec0ff */
[--C-:B------:R-:W-:Y:S01]  /*1f50*/  @!P1 IMAD.IADD R43, R43, 0x1, -R0.reuse ;  /* 0x000000012b2b9824 */ /* 0x100fe200078e0a00 */
[----:B------:R-:W-:Y:S01]  /*1f60*/  LOP3.LUT R4, R4, 0x10, R13, 0x78, !PT ;  /* 0x0000001004047812 */ /* 0x000fe200078e780d */
[--C-:B------:R-:W-:Y:S01]  /*1f70*/  @!P4 IMAD.IADD R5, R5, 0x1, -R0.reuse ;  /* 0x000000010505c824 */ /* 0x100fe200078e0a00 */
[----:B------:R-:W-:Y:S01]  /*1f80*/  SGXT R2, R9, 0x1 ;  /* 0x000000010902781a */ /* 0x000fe20000000200 */
[--C-:B------:R-:W-:Y:S01]  /*1f90*/  @!P2 IMAD.IADD R49, R49, 0x1, -R0.reuse ;  /* 0x000000013131a824 */ /* 0x100fe200078e0a00 */
[----:B------:R-:W-:Y:S01]  /*1fa0*/  ISETP.GE.AND P2, PT, R11, RZ, PT ;  /* 0x000000ff0b00720c */ /* 0x000fe20003f46270 */
[--C-:B------:R-:W-:Y:S01]  /*1fb0*/  @!P3 IMAD.IADD R51, R51, 0x1, -R0.reuse ;  /* 0x000000013333b824 */ /* 0x100fe200078e0a00 */
[----:B------:R-:W-:Y:S01]  /*1fc0*/  IADD3 R11, R4, UR4, R3 ;  /* 0x00000004040b7c10 */ /* 0x000fe2000fffe003 */
[----:B------:R-:W-:Y:S01]  /*1fd0*/  @!P0 IMAD.IADD R47, R47, 0x1, -R0 ;  /* 0x000000012f2f8824 */ /* 0x000fe200078e0a00 */
[----:B------:R-:W-:Y:S01]  /*1fe0*/  LOP3.LUT R2, R2, 0x90, RZ, 0xc0, !PT ;  /* 0x0000009002027812 */ /* 0x000fe200078ec0ff */
[----:B------:R-:W-:Y:S01]  /*1ff0*/  @!P5 IMAD.MOV R51, RZ, RZ, -R51 ;  /* 0x000000ffff33d224 */ /* 0x000fe200078e0a33 */
[----:B------:R-:W-:-:S02]  /*2000*/  ISETP.NE.AND P3, PT, R29, RZ, PT ;  /* 0x000000ff1d00720c */ /* 0x000fc40003f65270 */
[----:B------:R-:W-:Y:S02]  /*2010*/  LOP3.LUT R3, RZ, R29, RZ, 0x33, !PT ;  /* 0x0000001dff037212 */ /* 0x000fe400078e33ff */
[----:B------:R-:W0:Y:S01]  /*2020*/  LDC R29, c[0x0][0x240] ;  /* 0x00009000ff1d7b82 */ /* 0x000e220000000800 */
[--C-:B------:R-:W-:Y:S02]  /*2030*/  LOP3.LUT R9, R48, 0x30, R13.reuse, 0x48, !PT ;  /* 0x0000003030097812 */ /* 0x100fe400078e480d */
[----:B------:R-:W-:Y:S01]  /*2040*/  LOP3.LUT R13, R2, 0x7e, R13, 0x78, !PT ;  /* 0x0000007e020d7812 */ /* 0x000fe200078e780d */
[----:B------:R-:W-:Y:S01]  /*2050*/  @!P2 IMAD.MOV R49, RZ, RZ, -R49 ;  /* 0x000000ffff31a224 */ /* 0x000fe200078e0a31 */
[----:B------:R-:W-:Y:S01]  /*2060*/  ISETP.GE.AND P1, PT, R53, RZ, PT ;  /* 0x000000ff3500720c */ /* 0x000fe20003f26270 */
[----:B------:R-:W-:Y:S01]  /*2070*/  IMAD.IADD R9, R9, 0x1, R50 ;  /* 0x0000000109097824 */ /* 0x000fe200078e0232 */
[----:B------:R-:W-:Y:S02]  /*2080*/  ISETP.GE.AND P0, PT, R54, RZ, PT ;  /* 0x000000ff3600720c */ /* 0x000fe40003f06270 */
[----:B------:R-:W-:-:S02]  /*2090*/  ISETP.GE.AND P4, PT, R55, RZ, PT ;  /* 0x000000ff3700720c */ /* 0x000fc40003f86270 */
[C---:B------:R-:W-:Y:S02]  /*20a0*/  SEL R0, R3.reuse, R37, !P3 ;  /* 0x0000002503007207 */ /* 0x040fe40005800000 */
[C---:B------:R-:W-:Y:S02]  /*20b0*/  SEL R2, R3.reuse, R36, !P3 ;  /* 0x0000002403027207 */ /* 0x040fe40005800000 */
[----:B------:R-:W-:Y:S01]  /*20c0*/  ISETP.GE.AND P6, PT, R52, RZ, PT ;  /* 0x000000ff3400720c */ /* 0x000fe20003fc6270 */
[----:B------:R-:W1:Y:S01]  /*20d0*/  LDC.64 R36, c[0x0][0x218] ;  /* 0x00008600ff247b82 */ /* 0x000e620000000a00 */
[C---:B------:R-:W-:Y:S01]  /*20e0*/  SEL R12, R3.reuse, R12, !P3 ;  /* 0x0000000c030c7207 */ /* 0x040fe20005800000 */
[----:B------:R-:W-:Y:S01]  /*20f0*/  @!P1 IMAD.MOV R45, RZ, RZ, -R45 ;  /* 0x000000ffff2d9224 */ /* 0x000fe200078e0a2d */
[C---:B------:R-:W-:Y:S01]  /*2100*/  SEL R7, R3.reuse, R7, !P3 ;  /* 0x0000000703077207 */ /* 0x040fe20005800000 */
[----:B------:R-:W-:Y:S01]  /*2110*/  @!P0 IMAD.MOV R47, RZ, RZ, -R47 ;  /* 0x000000ffff2f8224 */ /* 0x000fe200078e0a2f */
[C---:B------:R-:W-:Y:S01]  /*2120*/  SEL R8, R3.reuse, R8, !P3 ;  /* 0x0000000803087207 */ /* 0x040fe20005800000 */
[----:B------:R-:W-:Y:S01]  /*2130*/  @!P4 IMAD.MOV R5, RZ, RZ, -R5 ;  /* 0x000000ffff05c224 */ /* 0x000fe200078e0a05 */
[C---:B------:R-:W-:Y:S01]  /*2140*/  SEL R39, R3.reuse, R39, !P3 ;  /* 0x0000002703277207 */ /* 0x040fe20005800000 */
[-C--:B0-----:R-:W-:Y:S01]  /*2150*/  IMAD R50, R12, R29.reuse, RZ ;  /* 0x0000001d0c327224 */ /* 0x081fe200078e02ff */
[C---:B------:R-:W-:Y:S01]  /*2160*/  SEL R6, R3.reuse, R6, !P3 ;  /* 0x0000000603067207 */ /* 0x040fe20005800000 */
[-C--:B------:R-:W-:Y:S01]  /*2170*/  IMAD R52, R8, R29.reuse, RZ ;  /* 0x0000001d08347224 */ /* 0x080fe200078e02ff */
[----:B------:R-:W-:Y:S01]  /*2180*/  SEL R10, R3, R10, !P3 ;  /* 0x0000000a030a7207 */ /* 0x000fe20005800000 */
[-C--:B------:R-:W-:Y:S01]  /*2190*/  IMAD R91, R39, R29.reuse, RZ ;  /* 0x0000001d275b7224 */ /* 0x080fe200078e02ff */
[----:B------:R-:W-:Y:S01]  /*21a0*/  @!P6 IADD3 R43, -R43, RZ, RZ ;  /* 0x000000ff2b2be210 */ /* 0x000fe20007ffe1ff */
[----:B------:R-:W0:Y:S01]  /*21b0*/  LDC R39, c[0x0][0x238] ;  /* 0x00008e00ff277b82 */ /* 0x000e220000000800 */
[C---:B------:R-:W-:Y:S01]  /*21c0*/  SEL R14, R3.reuse, R14, !P3 ;  /* 0x0000000e030e7207 */ /* 0x040fe20005800000 */
[-C--:B------:R-:W-:Y:S01]  /*21d0*/  IMAD R53, R10, R29.reuse, RZ ;  /* 0x0000001d0a357224 */ /* 0x080fe200078e02ff */
[C---:B------:R-:W-:Y:S01]  /*21e0*/  SEL R16, R3.reuse, R16, !P3 ;  /* 0x0000001003107207 */ /* 0x040fe20005800000 */
[-C--:B------:R-:W-:Y:S01]  /*21f0*/  IMAD R48, R6, R29.reuse, RZ ;  /* 0x0000001d06307224 */ /* 0x080fe200078e02ff */
[C---:B------:R-:W-:Y:S01]  /*2200*/  SEL R24, R3.reuse, R24, !P3 ;  /* 0x0000001803187207 */ /* 0x040fe20005800000 */
[----:B------:R-:W-:Y:S01]  /*2210*/  IMAD R54, R14, R29, RZ ;  /* 0x0000001d0e367224 */ /* 0x000fe200078e02ff */
[C---:B------:R-:W-:Y:S01]  /*2220*/  SEL R25, R3.reuse, R25, !P3 ;  /* 0x0000001903197207 */ /* 0x040fe20005800000 */
[-C--:B------:R-:W-:Y:S01]  /*2230*/  IMAD R55, R16, R29.reuse, RZ ;  /* 0x0000001d10377224 */ /* 0x080fe200078e02ff */
[C---:B------:R-:W-:Y:S01]  /*2240*/  SEL R26, R3.reuse, R26, !P3 ;  /* 0x0000001a031a7207 */ /* 0x040fe20005800000 */
[----:B------:R-:W-:Y:S01]  /*2250*/  IMAD R113, R0, R29, RZ ;  /* 0x0000001d00717224 */ /* 0x000fe200078e02ff */
[----:B------:R-:W-:Y:S01]  /*2260*/  SEL R27, R3, R27, !P3 ;  /* 0x0000001b031b7207 */ /* 0x000fe20005800000 */
[-C--:B------:R-:W-:Y:S01]  /*2270*/  IMAD R56, R25, R29.reuse, RZ ;  /* 0x0000001d19387224 */ /* 0x080fe200078e02ff */
[C---:B------:R-:W-:Y:S01]  /*2280*/  SEL R28, R3.reuse, R28, !P3 ;  /* 0x0000001c031c7207 */ /* 0x040fe20005800000 */
[-C--:B------:R-:W-:Y:S01]  /*2290*/  IMAD R26, R26, R29.reuse, RZ ;  /* 0x0000001d1a1a7224 */ /* 0x080fe200078e02ff */
[----:B------:R-:W-:Y:S01]  /*22a0*/  SEL R30, R3, R30, !P3 ;  /* 0x0000001e031e7207 */ /* 0x000fe20005800000 */
[-C--:B------:R-:W-:Y:S01]  /*22b0*/  IMAD R127, R27, R29.reuse, RZ ;  /* 0x0000001d1b7f7224 */ /* 0x080fe200078e02ff */
[C---:B------:R-:W-:Y:S01]  /*22c0*/  SEL R32, R3.reuse, R32, !P3 ;  /* 0x0000002003207207 */ /* 0x040fe20005800000 */
[-C--:B------:R-:W-:Y:S01]  /*22d0*/  IMAD R24, R24, R29.reuse, RZ ;  /* 0x0000001d18187224 */ /* 0x080fe200078e02ff */
[C---:B------:R-:W-:Y:S01]  /*22e0*/  SEL R34, R3.reuse, R34, !P3 ;  /* 0x0000002203227207 */ /* 0x040fe20005800000 */
[----:B------:R-:W-:Y:S01]  /*22f0*/  IMAD R28, R28, R29, RZ ;  /* 0x0000001d1c1c7224 */ /* 0x000fe200078e02ff */
[C---:B------:R-:W-:Y:S01]  /*2300*/  SEL R31, R3.reuse, R31, !P3 ;  /* 0x0000001f031f7207 */ /* 0x040fe20005800000 */
[----:B------:R-:W-:Y:S01]  /*2310*/  IMAD R107, R2, R29, RZ ;  /* 0x0000001d026b7224 */ /* 0x000fe200078e02ff */
[C---:B------:R-:W-:Y:S01]  /*2320*/  SEL R33, R3.reuse, R33, !P3 ;  /* 0x0000002103217207 */ /* 0x040fe20005800000 */
[----:B------:R-:W-:Y:S01]  /*2330*/  IMAD R32, R32, R29, RZ ;  /* 0x0000001d20207224 */ /* 0x000fe200078e02ff */
[----:B------:R-:W-:Y:S01]  /*2340*/  SEL R35, R3, R35, !P3 ;  /* 0x0000002303237207 */ /* 0x000fe20005800000 */
[-C--:B------:R-:W-:Y:S01]  /*2350*/  IMAD R115, R31, R29.reuse, RZ ;  /* 0x0000001d1f737224 */ /* 0x080fe200078e02ff */
[----:B------:R-:W-:Y:S01]  /*2360*/  SEL R40, R3, R40, !P3 ;  /* 0x0000002803287207 */ /* 0x000fe20005800000 */
        /* <DEDUP_REMOVED lines=12> */
[----:B------:R-:W-:Y:S01]  /*2430*/  IMAD R41, R41, R29, RZ ;  /* 0x0000001d29297224 */ /* 0x000fe200078e02ff */
[C---:B------:R-:W-:Y:S01]  /*2440*/  SEL R47, R3.reuse, R47, !P3 ;  /* 0x0000002f032f7207 */ /* 0x040fe20005800000 */
[----:B------:R-:W-:Y:S01]  /*2450*/  IMAD R40, R40, R29, RZ ;  /* 0x0000001d28287224 */ /* 0x000fe200078e02ff */
[C---:B------:R-:W-:Y:S01]  /*2460*/  SEL R5, R3.reuse, R5, !P3 ;  /* 0x0000000503057207 */ /* 0x040fe20005800000 */
[----:B------:R-:W-:Y:S01]  /*2470*/  IMAD R42, R42, R29, RZ ;  /* 0x0000001d2a2a7224 */ /* 0x000fe200078e02ff */
[----:B------:R-:W-:Y:S01]  /*2480*/  SEL R49, R3, R49, !P3 ;  /* 0x0000003103317207 */ /* 0x000fe20005800000 */
[----:B------:R-:W-:Y:S01]  /*2490*/  IMAD R43, R43, R29, RZ ;  /* 0x0000001d2b2b7224 */ /* 0x000fe200078e02ff */
[----:B------:R-:W-:Y:S01]  /*24a0*/  SEL R3, R3, R51, !P3 ;  /* 0x0000003303037207 */ /* 0x000fe20005800000 */
[-C--:B------:R-:W-:Y:S01]  /*24b0*/  IMAD R51, R7, R29.reuse, RZ ;  /* 0x0000001d07337224 */ /* 0x080fe200078e02ff */
[-C--:B-1----:R-:W-:Y:S01]  /*24c0*/  LEA R14, P3, R50, R36.reuse, 0x1 ;  /* 0x00000024320e7211 */ /* 0x082fe200078608ff */
[-C--:B------:R-:W-:Y:S01]  /*24d0*/  IMAD R103, R5, R29.reuse, RZ ;  /* 0x0000001d05677224 */ /* 0x080fe200078e02ff */
[-C--:B------:R-:W-:Y:S01]  /*24e0*/  LEA R10, P1, R52, R36.reuse, 0x1 ;  /* 0x00000024340a7211 */ /* 0x080fe200078208ff */
[-C--:B------:R-:W-:Y:S01]  /*24f0*/  IMAD R105, R3, R29.reuse, RZ ;  /* 0x0000001d03697224 */ /* 0x080fe200078e02ff */
[-C--:B------:R-:W-:Y:S01]  /*2500*/  LEA R12, P2, R51, R36.reuse, 0x1 ;  /* 0x00000024330c7211 */ /* 0x080fe200078408ff */
[----:B------:R-:W-:Y:S01]  /*2510*/  IMAD R49, R49, R29, RZ ;  /* 0x0000001d31317224 */ /* 0x000fe200078e02ff */
[----:B------:R-:W-:Y:S01]  /*2520*/  LEA.HI.X.SX32 R5, R50, R37, 0x1, P3 ;  /* 0x0000002532057211 */ /* 0x000fe200018f0eff */
[----:B------:R-:W-:Y:S01]  /*2530*/  IMAD R45, R45, R29, RZ ;  /* 0x0000001d2d2d7224 */ /* 0x000fe200078e02ff */
[----:B------:R-:W-:Y:S01]  /*2540*/  LEA.HI.X.SX32 R3, R51, R37, 0x1, P2 ;  /* 0x0000002533037211 */ /* 0x000fe200010f0eff */
[----:B------:R-:W-:Y:S01]  /*2550*/  IMAD R47, R47, R29, RZ ;  /* 0x0000001d2f2f7224 */ /* 0x000fe200078e02ff */
[----:B------:R-:W-:Y:S01]  /*2560*/  LEA.HI.X.SX32 R25, R52, R37, 0x1, P1 ;  /* 0x0000002534197211 */ /* 0x000fe200008f0eff */
[-C--:B0-----:R-:W-:Y:S01]  /*2570*/  IMAD R76, R20, R39.reuse, RZ ;  /* 0x00000027144c7224 */ /* 0x081fe200078e02ff */
[-C--:B------:R-:W-:Y:S01]  /*2580*/  LEA R16, P4, R48, R36.reuse, 0x1 ;  /* 0x0000002430107211 */ /* 0x080fe200078808ff */
[----:B------:R-:W-:Y:S01]  /*2590*/  IMAD R77, R22, R39, RZ ;  /* 0x00000027164d7224 */ /* 0x000fe200078e02ff */
[----:B------:R-:W-:-:S02]  /*25a0*/  LEA R8, P0, R53, R36, 0x1 ;  /* 0x0000002435087211 */ /* 0x000fc400078008ff */
[----:B------:R-:W-:Y:S02]  /*25b0*/  CS2R R50, SRZ ;  /* 0x0000000000327805 */ /* 0x000fe4000001ff00 */
[-C--:B------:R-:W-:Y:S01]  /*25c0*/  LEA R0, P3, R56, R36.reuse, 0x1 ;  /* 0x0000002438007211 */ /* 0x080fe200078608ff */
[----:B------:R-:W-:Y:S01]  /*25d0*/  IMAD.SHL.U32 R78, R39, 0x20, RZ ;  /* 0x00000020274e7824 */ /* 0x000fe200078e00ff */
[-C--:B------:R-:W-:Y:S02]  /*25e0*/  LEA R130, P2, R26, R36.reuse, 0x1 ;  /* 0x000000241a827211 */ /* 0x080fe400078408ff */
[----:B------:R-:W-:Y:S02]  /*25f0*/  LEA R128, P1, R127, R36, 0x1 ;  /* 0x000000247f807211 */ /* 0x000fe400078208ff */
[-C--:B------:R-:W-:Y:S02]  /*2600*/  LEA.HI.X.SX32 R7, R48, R37.reuse, 0x1, P4 ;  /* 0x0000002530077211 */ /* 0x080fe400020f0eff */
[----:B------:R-:W-:-:S02]  /*2610*/  LEA.HI.X.SX32 R27, R53, R37, 0x1, P0 ;  /* 0x00000025351b7211 */ /* 0x000fc400000f0eff */
[-C--:B------:R-:W-:Y:S02]  /*2620*/  LEA.HI.X.SX32 R35, R56, R37.reuse, 0x1, P3 ;  /* 0x0000002538237211 */ /* 0x080fe400018f0eff */
[-C--:B------:R-:W-:Y:S02]  /*2630*/  LEA.HI.X.SX32 R129, R26, R37.reuse, 0x1, P2 ;  /* 0x000000251a817211 */ /* 0x080fe400010f0eff */
[----:B------:R-:W-:Y:S02]  /*2640*/  LEA.HI.X.SX32 R127, R127, R37, 0x1, P1 ;  /* 0x000000257f7f7211 */ /* 0x000fe400008f0eff */
[-C--:B------:R-:W-:Y:S02]  /*2650*/  LEA R4, P5, R55, R36.reuse, 0x1 ;  /* 0x0000002437047211 */ /* 0x080fe400078a08ff */
[-C--:B------:R-:W-:Y:S02]  /*2660*/  LEA R2, P4, R24, R36.reuse, 0x1 ;  /* 0x0000002418027211 */ /* 0x080fe400078808ff */
[----:B------:R-:W-:-:S02]  /*2670*/  LEA R124, P0, R28, R36, 0x1 ;  /* 0x000000241c7c7211 */ /* 0x000fc400078008ff */
[-C--:B------:R-:W-:Y:S02]  /*2680*/  LEA R114, P3, R115, R36.reuse, 0x1 ;  /* 0x0000002473727211 */ /* 0x080fe400078608ff */
[-C--:B------:R-:W-:Y:S02]  /*2690*/  LEA R116, P2, R117, R36.reuse, 0x1 ;  /* 0x0000002475747211 */ /* 0x080fe400078408ff */
[-C--:B------:R-:W-:Y:S02]  /*26a0*/  LEA R110, P1, R111, R36.reuse, 0x1 ;  /* 0x000000246f6e7211 */ /* 0x080fe400078208ff */
[----:B------:R-:W-:Y:S02]  /*26b0*/  LEA R6, P6, R54, R36, 0x1 ;  /* 0x0000002436067211 */ /* 0x000fe400078c08ff */
[-C--:B------:R-:W-:Y:S02]  /*26c0*/  LEA.HI.X.SX32 R31, R55, R37.reuse, 0x1, P5 ;  /* 0x00000025371f7211 */ /* 0x080fe400028f0eff */
[----:B------:R-:W-:-:S02]  /*26d0*/  LEA.HI.X.SX32 R33, R24, R37, 0x1, P4 ;  /* 0x0000002518217211 */ /* 0x000fc400020f0eff */
[-C--:B------:R-:W-:Y:S02]  /*26e0*/  LEA.HI.X.SX32 R125, R28, R37.reuse, 0x1, P0 ;  /* 0x000000251c7d7211 */ /* 0x080fe400000f0eff */
[-C--:B------:R-:W-:Y:S02]  /*26f0*/  LEA.HI.X.SX32 R115, R115, R37.reuse, 0x1, P3 ;  /* 0x0000002573737211 */ /* 0x080fe400018f0eff */
[-C--:B------:R-:W-:Y:S02]  /*2700*/  LEA.HI.X.SX32 R117, R117, R37.reuse, 0x1, P2 ;  /* 0x0000002575757211 */ /* 0x080fe400010f0eff */
[----:B------:R-:W-:Y:S02]  /*2710*/  LEA.HI.X.SX32 R111, R111, R37, 0x1, P1 ;  /* 0x000000256f6f7211 */ /* 0x000fe400008f0eff */
[-C--:B------:R-:W-:Y:S02]  /*2720*/  LEA R122, P5, R32, R36.reuse, 0x1 ;  /* 0x00000024207a7211 */ /* 0x080fe400078a08ff */
[----:B------:R-:W-:-:S02]  /*2730*/  LEA R118, P4, R34, R36, 0x1 ;  /* 0x0000002422767211 */ /* 0x000fc400078808ff */
[-C--:B------:R-:W-:Y:S02]  /*2740*/  LEA R112, P0, R113, R36.reuse, 0x1 ;  /* 0x0000002471707211 */ /* 0x080fe400078008ff */
[-C--:B------:R-:W-:Y:S02]  /*2750*/  LEA R86, P3, R44, R36.reuse, 0x1 ;  /* 0x000000242c567211 */ /* 0x080fe400078608ff */
[-C--:B------:R-:W-:Y:S02]  /*2760*/  LEA R88, P2, R46, R36.reuse, 0x1 ;  /* 0x000000242e587211 */ /* 0x080fe400078408ff */
[-C--:B------:R-:W-:Y:S02]  /*2770*/  LEA R90, P1, R91, R36.reuse, 0x1 ;  /* 0x000000245b5a7211 */ /* 0x080fe400078208ff */
[----:B------:R-:W-:Y:S02]  /*2780*/  LEA.HI.X.SX32 R29, R54, R37, 0x1, P6 ;  /* 0x00000025361d7211 */ /* 0x000fe400030f0eff */
[----:B------:R-:W-:-:S02]  /*2790*/  LEA R120, P6, R30, R36, 0x1 ;  /* 0x000000241e787211 */ /* 0x000fc400078c08ff */
[----:B------:R-:W-:Y:S01]  /*27a0*/  LEA.HI.X.SX32 R123, R32, R37, 0x1, P5 ;  /* 0x00000025207b7211 */ /* 0x000fe200028f0eff */
[----:B------:R-:W-:Y:S01]  /*27b0*/  IMAD R32, R18, R39, RZ ;  /* 0x0000002712207224 */ /* 0x000fe200078e02ff */
[----:B------:R-:W-:Y:S01]  /*27c0*/  LEA.HI.X.SX32 R119, R34, R37, 0x1, P4 ;  /* 0x0000002522777211 */ /* 0x000fe200020f0eff */
[----:B------:R-:W-:Y:S01]  /*27d0*/  IMAD R34, R19, R39, RZ ;  /* 0x0000002713227224 */ /* 0x000fe200078e02ff */
[-C--:B------:R-:W-:Y:S02]  /*27e0*/  LEA.HI.X.SX32 R113, R113, R37.reuse, 0x1, P0 ;  /* 0x0000002571717211 */ /* 0x080fe400000f0eff */
[-C--:B------:R-:W-:Y:S02]  /*27f0*/  LEA.HI.X.SX32 R87, R44, R37.reuse, 0x1, P3 ;  /* 0x000000252c577211 */ /* 0x080fe400018f0eff */
[-C--:B------:R-:W-:Y:S02]  /*2800*/  LEA.HI.X.SX32 R89, R46, R37.reuse, 0x1, P2 ;  /* 0x000000252e597211 */ /* 0x080fe400010f0eff */
[----:B------:R-:W-:-:S02]  /*2810*/  LEA.HI.X.SX32 R91, R91, R37, 0x1, P1 ;  /* 0x000000255b5b7211 */ /* 0x000fc400008f0eff */
[-C--:B------:R-:W-:Y:S02]  /*2820*/  LEA R92, P0, R41, R36.reuse, 0x1 ;  /* 0x00000024295c7211 */ /* 0x080fe400078008ff */
[-C--:B------:R-:W-:Y:S02]  /*2830*/  LEA R102, P3, R103, R36.reuse, 0x1 ;  /* 0x0000002467667211 */ /* 0x080fe400078608ff */
[-C--:B------:R-:W-:Y:S02]  /*2840*/  LEA R96, P2, R49, R36.reuse, 0x1 ;  /* 0x0000002431607211 */ /* 0x080fe400078408ff */
[-C--:B------:R-:W-:Y:S02]  /*2850*/  LEA R104, P1, R105, R36.reuse, 0x1 ;  /* 0x0000002469687211 */ /* 0x080fe400078208ff */
[----:B------:R-:W-:Y:S02]  /*2860*/  LEA.HI.X.SX32 R121, R30, R37, 0x1, P6 ;  /* 0x000000251e797211 */ /* 0x000fe400030f0eff */
[----:B------:R-:W-:-:S02]  /*2870*/  LEA R106, P6, R107, R36, 0x1 ;  /* 0x000000246b6a7211 */ /* 0x000fc400078c08ff */
[-C--:B------:R-:W-:Y:S02]  /*2880*/  LEA R108, P5, R40, R36.reuse, 0x1 ;  /* 0x00000024286c7211 */ /* 0x080fe400078a08ff */
[----:B------:R-:W-:Y:S02]  /*2890*/  LEA R84, P4, R42, R36, 0x1 ;  /* 0x000000242a547211 */ /* 0x000fe400078808ff */
[-C--:B------:R-:W-:Y:S02]  /*28a0*/  LEA.HI.X.SX32 R93, R41, R37.reuse, 0x1, P0 ;  /* 0x00000025295d7211 */ /* 0x080fe400000f0eff */
[-C--:B------:R-:W-:Y:S02]  /*28b0*/  LEA.HI.X.SX32 R103, R103, R37.reuse, 0x1, P3 ;  /* 0x0000002567677211 */ /* 0x080fe400018f0eff */
[----:B------:R-:W-:Y:S02]  /*28c0*/  LEA.HI.X.SX32 R97, R49, R37, 0x1, P2 ;  /* 0x0000002531617211 */ /* 0x000fe400010f0eff */
[----:B------:R-:W-:-:S02]  /*28d0*/  CS2R R48, SRZ ;  /* 0x0000000000307805 */ /* 0x000fc4000001ff00 */
[-C--:B------:R-:W-:Y:S02]  /*28e0*/  LEA.HI.X.SX32 R105, R105, R37.reuse, 0x1, P1 ;  /* 0x0000002569697211 */ /* 0x080fe400008f0eff */
[----:B------:R-:W-:Y:S02]  /*28f0*/  LEA R24, P0, R32, UR8, 0x1 ;  /* 0x0000000820187c11 */ /* 0x000fe4000f8008ff */
[----:B------:R-:W-:Y:S02]  /*2900*/  LEA R26, P1, R34, UR8, 0x1 ;  /* 0x00000008221a7c11 */ /* 0x000fe4000f8208ff */
[----:B------:R-:W-:Y:S02]  /*2910*/  LEA R28, P2, R76, UR8, 0x1 ;  /* 0x000000084c1c7c11 */ /* 0x000fe4000f8408ff */
[----:B------:R-:W-:Y:S01]  /*2920*/  LEA R30, P3, R77, UR8, 0x1 ;  /* 0x000000084d1e7c11 */ /* 0x000fe2000f8608ff */
[----:B------:R-:W-:Y:S01]  /*2930*/  ULDC UR8, c[0x0][0x234] ;  /* 0x00008d0000087ab9 */ /* 0x000fe20000000800 */
[-C--:B------:R-:W-:Y:S01]  /*2940*/  LEA.HI.X.SX32 R107, R107, R37.reuse, 0x1, P6 ;  /* 0x000000256b6b7211 */ /* 0x080fe200030f0eff */
[----:B------:R-:W-:Y:S01]  /*2950*/  IMAD R38, R38, UR8, RZ ;  /* 0x0000000826267c24 */ /* 0x000fe2000f8e02ff */
[----:B------:R-:W-:-:S02]  /*2960*/  LEA.HI.X.SX32 R109, R40, R37, 0x1, P5 ;  /* 0x00000025286d7211 */ /* 0x000fc400028f0eff */
[-C--:B------:R-:W-:Y:S01]  /*2970*/  LEA.HI.X.SX32 R85, R42, R37.reuse, 0x1, P4 ;  /* 0x000000252a557211 */ /* 0x080fe200020f0eff */
[----:B------:R-:W-:Y:S01]  /*2980*/  IMAD.WIDE R82, R38, 0x2, RZ ;  /* 0x0000000226527825 */ /* 0x000fe200078e02ff */
[-C--:B------:R-:W-:Y:S02]  /*2990*/  LEA R94, P6, R43, R36.reuse, 0x1 ;  /* 0x000000242b5e7211 */ /* 0x080fe400078c08ff */
[-C--:B------:R-:W-:Y:S02]  /*29a0*/  LEA R98, P5, R45, R36.reuse, 0x1 ;  /* 0x000000242d627211 */ /* 0x080fe400078a08ff */
[----:B------:R-:W-:Y:S02]  /*29b0*/  LEA R100, P4, R47, R36, 0x1 ;  /* 0x000000242f647211 */ /* 0x000fe400078808ff */
[-C--:B------:R-:W-:Y:S02]  /*29c0*/  LEA.HI.X.SX32 R95, R43, R37.reuse, 0x1, P6 ;  /* 0x000000252b5f7211 */ /* 0x080fe400030f0eff */
[----:B------:R-:W-:-:S02]  /*29d0*/  LEA.HI.X.SX32 R99, R45, R37, 0x1, P5 ;  /* 0x000000252d637211 */ /* 0x000fc400028f0eff */
[----:B------:R-:W-:Y:S02]  /*29e0*/  LEA.HI.X.SX32 R101, R47, R37, 0x1, P4 ;  /* 0x000000252f657211 */ /* 0x000fe400020f0eff */
[----:B------:R-:W-:Y:S02]  /*29f0*/  LEA.HI.X.SX32 R32, R32, UR9, 0x1, P0 ;  /* 0x0000000920207c11 */ /* 0x000fe400080f0eff */
[----:B------:R-:W-:Y:S02]  /*2a00*/  LEA.HI.X.SX32 R34, R34, UR9, 0x1, P1 ;  /* 0x0000000922227c11 */ /* 0x000fe400088f0eff */
[----:B------:R-:W-:Y:S02]  /*2a10*/  LEA.HI.X.SX32 R76, R76, UR9, 0x1, P2 ;  /* 0x000000094c4c7c11 */ /* 0x000fe400090f0eff */
[----:B------:R-:W-:Y:S02]  /*2a20*/  LEA.HI.X.SX32 R77, R77, UR9, 0x1, P3 ;  /* 0x000000094d4d7c11 */ /* 0x000fe400098f0eff */
[----:B------:R-:W-:-:S07]  /*2a30*/  LOP3.LUT R126, R13, 0x20, RZ, 0x3c, !PT ;  /* 0x000000200d7e7812 */ /* 0x000fce00078e3cff */
.L_x_2:
[----:B------:R-:W-:Y:S02]  /*2a40*/  ISETP.GE.AND P0, PT, R22, UR5, PT ;  /* 0x0000000516007c0c */ /* 0x000fe4000bf06270 */
[C---:B------:R-:W-:Y:S02]  /*2a50*/  IADD3 R40, P3, R82.reuse, R30, RZ ;  /* 0x0000001e52287210 */ /* 0x040fe40007f7e0ff */
[----:B------:R-:W-:Y:S02]  /*2a60*/  IADD3 R36, P1, R82, R26, RZ ;  /* 0x0000001a52247210 */ /* 0x000fe40007f3e0ff */
[----:B------:R-:W-:Y:S01]  /*2a70*/  PRMT R56, RZ, 0x7610, R56 ;  /* 0x00007610ff387816 */ /* 0x000fe20000000038 */
[C---:B------:R-:W-:Y:S01]  /*2a80*/  IMAD.X R41, R83.reuse, 0x1, R77, P3 ;  /* 0x0000000153297824 */ /* 0x040fe200018e064d */
[----:B------:R-:W-:Y:S01]  /*2a90*/  ISETP.GE.AND P4, PT, R20, UR5, PT ;  /* 0x0000000514007c0c */ /* 0x000fe2000bf86270 */
[----:B------:R-:W-:Y:S01]  /*2aa0*/  IMAD.X R37, R83, 0x1, R34, P1 ;  /* 0x0000000153257824 */ /* 0x000fe200008e0622 */
[----:B------:R-:W-:-:S02]  /*2ab0*/  ISETP.GE.AND P5, PT, R19, UR5, PT ;  /* 0x0000000513007c0c */ /* 0x000fc4000bfa6270 */
[----:B------:R-:W-:Y:S01]  /*2ac0*/  ISETP.GE.AND P1, PT, R18, UR5, PT ;  /* 0x0000000512007c0c */ /* 0x000fe2000bf26270 */
[----:B------:R-:W2:Y:S01]  /*2ad0*/  @!P0 LDG.E.U16 R56, desc[UR6][R40.64] ;  /* 0x0000000628388981 */ /* 0x000ea2000c1e1500 */
[C---:B------:R-:W-:Y:S02]  /*2ae0*/  IADD3 R38, P2, R82.reuse, R28, RZ ;  /* 0x0000001c52267210 */ /* 0x040fe40007f5e0ff */
[----:B------:R-:W-:Y:S02]  /*2af0*/  IADD3 R42, P0, R82, R24, RZ ;  /* 0x00000018522a7210 */ /* 0x000fe40007f1e0ff */
[----:B------:R-:W-:Y:S01]  /*2b00*/  PRMT R46, RZ, 0x7610, R46 ;  /* 0x00007610ff2e7816 */ /* 0x000fe2000000002e */
[C---:B------:R-:W-:Y:S01]  /*2b10*/  IMAD.X R39, R83.reuse, 0x1, R76, P2 ;  /* 0x0000000153277824 */ /* 0x040fe200010e064c */
[----:B------:R-:W-:Y:S01]  /*2b20*/  PRMT R62, RZ, 0x7610, R62 ;  /* 0x00007610ff3e7816 */ /* 0x000fe2000000003e */
[----:B------:R-:W-:Y:S01]  /*2b30*/  IMAD.X R43, R83, 0x1, R32, P0 ;  /* 0x00000001532b7824 */ /* 0x000fe200000e0620 */
[----:B------:R-:W-:-:S02]  /*2b40*/  PRMT R132, RZ, 0x7610, R132 ;  /* 0x00007610ff847816 */ /* 0x000fc40000000084 */
[----:B------:R0:W3:Y:S04]  /*2b50*/  @!P4 LDG.E.U16 R46, desc[UR6][R38.64] ;  /* 0x00000006262ec981 */ /* 0x0000e8000c1e1500 */
[----:B------:R1:W4:Y:S04]  /*2b60*/  @!P5 LDG.E.U16 R62, desc[UR6][R36.64] ;  /* 0x00000006243ed981 */ /* 0x000328000c1e1500 */
[----:B------:R5:W4:Y:S01]  /*2b70*/  @!P1 LDG.E.U16 R132, desc[UR6][R42.64] ;  /* 0x000000062a849981 */ /* 0x000b22000c1e1500 */
[----:B------:R-:W-:Y:S01]  /*2b80*/  BAR.SYNC.DEFER_BLOCKING 0x0 ;  /* 0x0000000000007b1d */ /* 0x000fe20000010000 */
[----:B------:R-:W-:Y:S01]  /*2b90*/  ISETP.GE.AND P2, PT, R21, UR5, PT ;  /* 0x0000000515007c0c */ /* 0x000fe2000bf46270 */
[----:B0-----:R-:W-:Y:S01]  /*2ba0*/  IMAD.WIDE R38, R79, 0x2, R96 ;  /* 0x000000024f267825 */ /* 0x001fe200078e0260 */
[----:B------:R-:W-:-:S02]  /*2bb0*/  PRMT R131, RZ, 0x7610, R131 ;  /* 0x00007610ff837816 */ /* 0x000fc40000000083 */
[----:B------:R-:W-:Y:S01]  /*2bc0*/  PRMT R134, RZ, 0x7610, R134 ;  /* 0x00007610ff867816 */ /* 0x000fe20000000086 */
[C---:B-1----:R-:W-:Y:S01]  /*2bd0*/  IMAD.WIDE R36, R79.reuse, 0x2, R104 ;  /* 0x000000024f247825 */ /* 0x042fe200078e0268 */
[----:B------:R-:W-:Y:S02]  /*2be0*/  PRMT R58, RZ, 0x7610, R58 ;  /* 0x00007610ff3a7816 */ /* 0x000fe4000000003a */
[----:B------:R-:W-:Y:S01]  /*2bf0*/  PRMT R142, RZ, 0x7610, R142 ;  /* 0x00007610ff8e7816 */ /* 0x000fe2000000008e */
[C---:B------:R-:W-:Y:S01]  /*2c00*/  IMAD.WIDE R40, R79.reuse, 0x2, R102 ;  /* 0x000000024f287825 */ /* 0x040fe200078e0266 */
[----:B------:R-:W-:Y:S02]  /*2c10*/  PRMT R59, RZ, 0x7610, R59 ;  /* 0x00007610ff3b7816 */ /* 0x000fe4000000003b */
[----:B------:R-:W-:Y:S01]  /*2c20*/  PRMT R60, RZ, 0x7610, R60 ;  /* 0x00007610ff3c7816 */ /* 0x000fe2000000003c */
[----:B-----5:R-:W-:Y:S01]  /*2c30*/  IMAD.WIDE R42, R79, 0x2, R92 ;  /* 0x000000024f2a7825 */ /* 0x020fe200078e025c */
[----:B------:R-:W-:-:S03]  /*2c40*/  PRMT R63, RZ, 0x7610, R63 ;  /* 0x00007610ff3f7816 */ /* 0x000fc6000000003f */
[----:B------:R-:W-:Y:S01]  /*2c50*/  IMAD.WIDE R44, R79, 0x2, R90 ;  /* 0x000000024f2c7825 */ /* 0x000fe200078e025a */
[----:B------:R-:W-:Y:S01]  /*2c60*/  PRMT R61, RZ, 0x7610, R61 ;  /* 0x00007610ff3d7816 */ /* 0x000fe2000000003d */
[----:B------:R0:W5:Y:S01]  /*2c70*/  @!P2 LDG.E.U16 R131, desc[UR6][R38.64] ;  /* 0x000000062683a981 */ /* 0x000162000c1e1500 */
[----:B------:R-:W-:-:S03]  /*2c80*/  PRMT R47, RZ, 0x7610, R47 ;  /* 0x00007610ff2f7816 */ /* 0x000fc6000000002f */
[----:B------:R1:W5:Y:S01]  /*2c90*/  @!P2 LDG.E.U16 R134, desc[UR6][R36.64] ;  /* 0x000000062486a981 */ /* 0x000362000c1e1500 */
[----:B------:R-:W-:-:S03]  /*2ca0*/  PRMT R136, RZ, 0x7610, R136 ;  /* 0x00007610ff887816 */ /* 0x000fc60000000088 */
[----:B------:R1:W5:Y:S01]  /*2cb0*/  @!P2 LDG.E.U16 R58, desc[UR6][R40.64] ;  /* 0x00000006283aa981 */ /* 0x000362000c1e1500 */
[----:B0-----:R-:W-:-:S03]  /*2cc0*/  IMAD.WIDE R38, R79, 0x2, R98 ;  /* 0x000000024f267825 */ /* 0x001fc600078e0262 */
[----:B------:R0:W5:Y:S01]  /*2cd0*/  @!P2 LDG.E.U16 R142, desc[UR6][R42.64] ;  /* 0x000000062a8ea981 */ /* 0x000162000c1e1500 */
[----:B-1----:R-:W-:-:S03]  /*2ce0*/  IMAD.WIDE R36, R79, 0x2, R100 ;  /* 0x000000024f247825 */ /* 0x002fc600078e0264 */
[----:B------:R1:W5:Y:S01]  /*2cf0*/  @!P2 LDG.E.U16 R59, desc[UR6][R44.64] ;  /* 0x000000062c3ba981 */ /* 0x000362000c1e1500 */
[C---:B------:R-:W-:Y:S01]  /*2d00*/  IMAD.WIDE R40, R79.reuse, 0x2, R94 ;  /* 0x000000024f287825 */ /* 0x040fe200078e025e */
[----:B------:R-:W-:Y:S02]  /*2d10*/  PRMT R57, RZ, 0x7610, R57 ;  /* 0x00007610ff397816 */ /* 0x000fe40000000039 */
[----:B------:R1:W5:Y:S01]  /*2d20*/  @!P2 LDG.E.U16 R60, desc[UR6][R38.64] ;  /* 0x00000006263ca981 */ /* 0x000362000c1e1500 */
[C---:B0-----:R-:W-:Y:S01]  /*2d30*/  IMAD.WIDE R42, R79.reuse, 0x2, R108 ;  /* 0x000000024f2a7825 */ /* 0x041fe200078e026c */
[----:B------:R-:W-:Y:S02]  /*2d40*/  PRMT R140, RZ, 0x7610, R140 ;  /* 0x00007610ff8c7816 */ /* 0x000fe4000000008c */
[----:B------:R0:W5:Y:S01]  /*2d50*/  @!P2 LDG.E.U16 R63, desc[UR6][R36.64] ;  /* 0x00000006243fa981 */ /* 0x000162000c1e1500 */
[----:B-1----:R-:W-:Y:S01]  /*2d60*/  IMAD.WIDE R44, R79, 0x2, R106 ;  /* 0x000000024f2c7825 */ /* 0x002fe200078e026a */
[----:B------:R-:W-:-:S02]  /*2d70*/  PRMT R138, RZ, 0x7610, R138 ;  /* 0x00007610ff8a7816 */ /* 0x000fc4000000008a */
        /* <DEDUP_REMOVED lines=16> */
[----:B-1----:R-:W-:-:S03]  /*2e80*/  IMAD.WIDE R38, R79, 0x2, R110 ;  /* 0x000000024f267825 */ /* 0x002fc600078e026e */
[----:B------:R1:W5:Y:S01]  /*2e90*/  @!P2 LDG.E.U16 R144, desc[UR6][R42.64] ;  /* 0x000000062a90a981 */ /* 0x000362000c1e1500 */
[----:B------:R-:W-:Y:S02]  /*2ea0*/  IMAD.MOV.U32 R52, RZ, RZ, R130 ;  /* 0x000000ffff347224 */ /* 0x000fe400078e0082 */
[----:B------:R-:W-:Y:S01]  /*2eb0*/  IMAD.MOV.U32 R53, RZ, RZ, R129 ;  /* 0x000000ffff357224 */ /* 0x000fe200078e0081 */
[----:B------:R1:W5:Y:S01]  /*2ec0*/  @!P2 LDG.E.U16 R133, desc[UR6][R44.64] ;  /* 0x000000062c85a981 */ /* 0x000362000c1e1500 */
[----:B------:R-:W-:Y:S02]  /*2ed0*/  IMAD.MOV.U32 R54, RZ, RZ, R128 ;  /* 0x000000ffff367224 */ /* 0x000fe400078e0080 */
[----:B------:R-:W-:Y:S02]  /*2ee0*/  IMAD.MOV.U32 R55, RZ, RZ, R127 ;  /* 0x000000ffff377224 */ /* 0x000fe400078e007f */
[C---:B------:R-:W-:Y:S01]  /*2ef0*/  IMAD.WIDE R36, R79.reuse, 0x2, R112 ;  /* 0x000000024f247825 */ /* 0x040fe200078e0270 */
[----:B------:R-:W-:Y:S01]  /*2f00*/  PRMT R127, RZ, 0x7610, R127 ;  /* 0x00007610ff7f7816 */ /* 0x000fe2000000007f */
[----:B------:R1:W5:Y:S01]  /*2f10*/  @!P2 LDG.E.U16 R146, desc[UR6][R38.64] ;  /* 0x000000062692a981 */ /* 0x000362000c1e1500 */
[----:B------:R-:W-:Y:S01]  /*2f20*/  PRMT R130, RZ, 0x7610, R130 ;  /* 0x00007610ff827816 */ /* 0x000fe20000000082 */
[C---:B0-----:R-:W-:Y:S01]  /*2f30*/  IMAD.WIDE R40, R79.reuse, 0x2, R116 ;  /* 0x000000024f287825 */ /* 0x041fe200078e0274 */
[----:B------:R-:W-:Y:S01]  /*2f40*/  PRMT R139, RZ, 0x7610, R139 ;  /* 0x00007610ff8b7816 */ /* 0x000fe2000000008b */
[----:B------:R0:W5:Y:S02]  /*2f50*/  @!P2 LDG.E.U16 R137, desc[UR6][R36.64] ;  /* 0x000000062489a981 */ /* 0x000164000c1e1500 */
[C---:B-1----:R-:W-:Y:S01]  /*2f60*/  IMAD.WIDE R42, R79.reuse, 0x2, R54 ;  /* 0x000000024f2a7825 */ /* 0x042fe200078e0236 */
[----:B------:R-:W-:Y:S01]  /*2f70*/  PRMT R156, RZ, 0x7610, R156 ;  /* 0x00007610ff9c7816 */ /* 0x000fe2000000009c */
[----:B------:R1:W5:Y:S02]  /*2f80*/  @!P2 LDG.E.U16 R135, desc[UR6][R40.64] ;  /* 0x000000062887a981 */ /* 0x000364000c1e1500 */
[C---:B------:R-:W-:Y:S01]  /*2f90*/  IMAD.WIDE R44, R79.reuse, 0x2, R52 ;  /* 0x000000024f2c7825 */ /* 0x040fe200078e0234 */
[----:B------:R-:W-:Y:S01]  /*2fa0*/  PRMT R154, RZ, 0x7610, R154 ;  /* 0x00007610ff9a7816 */ /* 0x000fe2000000009a */
[----:B------:R1:W5:Y:S02]  /*2fb0*/  @!P2 LDG.E.U16 R127, desc[UR6][R42.64] ;  /* 0x000000062a7fa981 */ /* 0x000364000c1e1500 */
[----:B------:R-:W-:-:S02]  /*2fc0*/  IMAD.WIDE R38, R79, 0x2, R120 ;  /* 0x000000024f267825 */ /* 0x000fc400078e0278 */
[----:B------:R1:W5:Y:S02]  /*2fd0*/  @!P2 LDG.E.U16 R130, desc[UR6][R44.64] ;  /* 0x000000062c82a981 */ /* 0x000364000c1e1500 */
[C---:B0-----:R-:W-:Y:S02]  /*2fe0*/  IMAD.WIDE R36, R79.reuse, 0x2, R122 ;  /* 0x000000024f247825 */ /* 0x041fe400078e027a */
[----:B------:R0:W5:Y:S02]  /*2ff0*/  @!P2 LDG.E.U16 R139, desc[UR6][R38.64] ;  /* 0x00000006268ba981 */ /* 0x000164000c1e1500 */
[----:B-1----:R-:W-:Y:S01]  /*3000*/  IMAD.WIDE R40, R79, 0x2, R124 ;  /* 0x000000024f287825 */ /* 0x002fe200078e027c */
[----:B------:R-:W-:Y:S01]  /*3010*/  PRMT R160, RZ, 0x7610, R160 ;  /* 0x00007610ffa07816 */ /* 0x000fe200000000a0 */
[----:B------:R1:W5:Y:S02]  /*3020*/  @!P2 LDG.E.U16 R156, desc[UR6][R36.64] ;  /* 0x00000006249ca981 */ /* 0x000364000c1e1500 */
[----:B------:R-:W-:-:S02]  /*3030*/  IMAD.MOV.U32 R42, RZ, RZ, R2 ;  /* 0x000000ffff2a7224 */ /* 0x000fc400078e0002 */
[----:B------:R-:W-:Y:S01]  /*3040*/  IMAD.MOV.U32 R43, RZ, RZ, R33 ;  /* 0x000000ffff2b7224 */ /* 0x000fe200078e0021 */
[----:B------:R1:W5:Y:S01]  /*3050*/  @!P2 LDG.E.U16 R154, desc[UR6][R40.64] ;  /* 0x00000006289aa981 */ /* 0x000362000c1e1500 */
[----:B------:R-:W-:Y:S02]  /*3060*/  IMAD.MOV.U32 R44, RZ, RZ, R0 ;  /* 0x000000ffff2c7224 */ /* 0x000fe400078e0000 */
[----:B------:R-:W-:Y:S02]  /*3070*/  IMAD.MOV.U32 R45, RZ, RZ, R35 ;  /* 0x000000ffff2d7224 */ /* 0x000fe400078e0023 */
[--C-:B0-----:R-:W-:Y:S01]  /*3080*/  IMAD.MOV.U32 R39, RZ, RZ, R25.reuse ;  /* 0x000000ffff277224 */ /* 0x101fe200078e0019 */
[----:B-1----:R-:W-:Y:S01]  /*3090*/  MOV R37, R5 ;  /* 0x0000000500257202 */ /* 0x002fe20000000f00 */
[----:B------:R-:W-:Y:S01]  /*30a0*/  IMAD.MOV.U32 R36, RZ, RZ, R14 ;  /* 0x000000ffff247224 */ /* 0x000fe200078e000e */
[----:B------:R-:W-:Y:S01]  /*30b0*/  PRMT R25, RZ, 0x7610, R25 ;  /* 0x00007610ff197816 */ /* 0x000fe20000000019 */
[----:B------:R-:W-:-:S02]  /*30c0*/  IMAD.MOV.U32 R38, RZ, RZ, R10 ;  /* 0x000000ffff267224 */ /* 0x000fc400078e000a */
[----:B------:R-:W-:Y:S02]  /*30d0*/  IMAD.MOV.U32 R40, RZ, RZ, R6 ;  /* 0x000000ffff287224 */ /* 0x000fe400078e0006 */
[----:B------:R-:W-:Y:S02]  /*30e0*/  IMAD.MOV.U32 R41, RZ, RZ, R29 ;  /* 0x000000ffff297224 */ /* 0x000fe400078e001d */
[----:B------:R-:W-:Y:S01]  /*30f0*/  IMAD.WIDE R128, R79, 0x2, R44 ;  /* 0x000000024f807825 */ /* 0x000fe200078e022c */
[----:B------:R-:W-:-:S03]  /*3100*/  PRMT R14, RZ, 0x7610, R14 ;  /* 0x00007610ff0e7816 */ /* 0x000fc6000000000e */
[C---:B------:R-:W-:Y:S01]  /*3110*/  IMAD.WIDE R148, R79.reuse, 0x2, R42 ;  /* 0x000000024f947825 */ /* 0x040fe200078e022a */
[----:B------:R-:W-:Y:S01]  /*3120*/  PRMT R10, RZ, 0x7610, R10 ;  /* 0x00007610ff0a7816 */ /* 0x000fe2000000000a */
[----:B------:R-:W5:Y:S01]  /*3130*/  @!P2 LDG.E.U16 R25, desc[UR6][R128.64] ;  /* 0x000000068019a981 */ /* 0x000f62000c1e1500 */
[----:B------:R-:W-:Y:S01]  /*3140*/  PRMT R0, RZ, 0x7610, R0 ;  /* 0x00007610ff007816 */ /* 0x000fe20000000000 */
[C---:B------:R-:W-:Y:S02]  /*3150*/  IMAD.WIDE R150, R79.reuse, 0x2, R40 ;  /* 0x000000024f967825 */ /* 0x040fe400078e0228 */
[----:B------:R0:W5:Y:S02]  /*3160*/  @!P2 LDG.E.U16 R160, desc[UR6][R148.64] ;  /* 0x0000000694a0a981 */ /* 0x000164000c1e1500 */
[----:B------:R-:W-:-:S04]  /*3170*/  IMAD.WIDE R152, R79, 0x2, R38 ;  /* 0x000000024f987825 */ /* 0x000fc800078e0226 */
[----:B------:R-:W-:Y:S01]  /*3180*/  IMAD.WIDE R158, R79, 0x2, R36 ;  /* 0x000000024f9e7825 */ /* 0x000fe200078e0224 */
[----:B------:R1:W5:Y:S03]  /*3190*/  @!P2 LDG.E.U16 R14, desc[UR6][R150.64] ;  /* 0x00000006960ea981 */ /* 0x000366000c1e1500 */
[----:B------:R-:W-:Y:S01]  /*31a0*/  IMAD.MOV.U32 R6, RZ, RZ, R16 ;  /* 0x000000ffff067224 */ /* 0x000fe200078e0010 */
[----:B------:R1:W5:Y:S01]  /*31b0*/  @!P2 LDG.E.U16 R10, desc[UR6][R152.64] ;  /* 0x00000006980aa981 */ /* 0x000362000c1e1500 */
[----:B------:R-:W-:Y:S02]  /*31c0*/  IMAD.MOV.U32 R2, RZ, RZ, R12 ;  /* 0x000000ffff027224 */ /* 0x000fe400078e000c */
[----:B0-----:R-:W-:Y:S01]  /*31d0*/  IMAD.MOV.U32 R148, RZ, RZ, R8 ;  /* 0x000000ffff947224 */ /* 0x001fe200078e0008 */
[----:B------:R0:W5:Y:S01]  /*31e0*/  @!P2 LDG.E.U16 R0, desc[UR6][R158.64] ;  /* 0x000000069e00a981 */ /* 0x000162000c1e1500 */
[----:B------:R-:W-:-:S02]  /*31f0*/  IMAD.MOV.U32 R149, RZ, RZ, R27 ;  /* 0x000000ffff957224 */ /* 0x000fc400078e001b */
[----:B------:R-:W-:Y:S02]  /*3200*/  IMAD.MOV.U32 R128, RZ, RZ, R4 ;  /* 0x000000ffff807224 */ /* 0x000fe400078e0004 */
[----:B------:R-:W-:Y:S01]  /*3210*/  IMAD.MOV.U32 R129, RZ, RZ, R31 ;  /* 0x000000ffff817224 */ /* 0x000fe200078e001f */
[----:B------:R-:W-:Y:S01]  /*3220*/  PRMT R27, RZ, 0x7610, R27 ;  /* 0x00007610ff1b7816 */ /* 0x000fe2000000001b */
[C---:B-1----:R-:W-:Y:S01]  /*3230*/  IMAD.WIDE R150, R79.reuse, 0x2, R148 ;  /* 0x000000024f967825 */ /* 0x042fe200078e0294 */
[----:B------:R-:W-:Y:S02]  /*3240*/  PRMT R29, RZ, 0x7610, R29 ;  /* 0x00007610ff1d7816 */ /* 0x000fe4000000001d */
[----:B------:R-:W-:Y:S01]  /*3250*/  PRMT R31, RZ, 0x7610, R31 ;  /* 0x00007610ff1f7816 */ /* 0x000fe2000000001f */
[C---:B------:R-:W-:Y:S01]  /*3260*/  IMAD.WIDE R4, R79.reuse, 0x2, R128 ;  /* 0x000000024f047825 */ /* 0x040fe200078e0280 */
[----:B------:R-:W-:Y:S02]  /*3270*/  PRMT R33, RZ, 0x7610, R33 ;  /* 0x00007610ff217816 */ /* 0x000fe40000000021 */
[----:B------:R-:W5:Y:S01]  /*3280*/  @!P2 LDG.E.U16 R29, desc[UR6][R150.64] ;  /* 0x00000006961da981 */ /* 0x000f62000c1e1500 */
[----:B------:R-:W-:-:S03]  /*3290*/  IMAD.WIDE R152, R79, 0x2, R2 ;  /* 0x000000024f987825 */ /* 0x000fc600078e0202 */
[----:B------:R1:W5:Y:S01]  /*32a0*/  @!P2 LDG.E.U16 R27, desc[UR6][R4.64] ;  /* 0x00000006041ba981 */ /* 0x000362000c1e1500 */
[----:B0-----:R-:W-:-:S03]  /*32b0*/  IMAD.WIDE R158, R79, 0x2, R6 ;  /* 0x000000024f9e7825 */ /* 0x001fc600078e0206 */
[----:B------:R-:W5:Y:S04]  /*32c0*/  @!P2 LDG.E.U16 R31, desc[UR6][R152.64] ;  /* 0x00000006981fa981 */ /* 0x000f68000c1e1500 */
[----:B------:R-:W5:Y:S01]  /*32d0*/  @!P2 LDG.E.U16 R33, desc[UR6][R158.64] ;  /* 0x000000069e21a981 */ /* 0x000f62000c1e1500 */
[----:B------:R-:W-:-:S04]  /*32e0*/  IMAD.WIDE R6, R80, 0x2, R6 ;  /* 0x0000000250067825 */ /* 0x000fc800078e0206 */
[----:B-1----:R-:W-:-:S04]  /*32f0*/  IMAD.WIDE R4, R80, 0x2, R36 ;  /* 0x0000000250047825 */ /* 0x002fc800078e0224 */
[----:B------:R-:W-:Y:S02]  /*3300*/  IMAD.MOV.U32 R16, RZ, RZ, R6 ;  /* 0x000000ffff107224 */ /* 0x000fe400078e0006 */
[----:B------:R-:W-:-:S03]  /*3310*/  IMAD.WIDE R2, R80, 0x2, R2 ;  /* 0x0000000250027825 */ /* 0x000fc600078e0202 */
[----:B------:R-:W-:Y:S01]  /*3320*/  MOV R12, R2 ;  /* 0x00000002000c7202 */ /* 0x000fe20000000f00 */
[----:B------:R-:W-:Y:S01]  /*3330*/  VIADD R81, R81, 0xffffffff ;  /* 0xffffffff51517836 */ /* 0x000fe20000000000 */
[----:B--2---:R-:W-:Y:S04]  /*3340*/  STS.U16 [R13+UR4+0x2000], R56 ;  /* 0x002000380d007988 */ /* 0x004fe80008000404 */
[----:B---3--:R-:W-:Y:S04]  /*3350*/  STS.U16 [R13+UR4+0x2100], R46 ;  /* 0x0021002e0d007988 */ /* 0x008fe80008000404 */
[----:B----4-:R-:W-:Y:S04]  /*3360*/  STS.U16 [R13+UR4+0x2200], R62 ;  /* 0x0022003e0d007988 */ /* 0x010fe80008000404 */
[----:B------:R-:W-:Y:S04]  /*3370*/  STS.U16 [R13+UR4+0x2300], R132 ;  /* 0x002300840d007988 */ /* 0x000fe80008000404 */
[----:B-----5:R-:W-:Y:S04]  /*3380*/  STS.U16 [R13+UR4], R134 ;  /* 0x000000860d007988 */ /* 0x020fe80008000404 */
[----:B------:R-:W-:Y:S04]  /*3390*/  STS.U16 [R13+UR4+0x200], R58 ;  /* 0x0002003a0d007988 */ /* 0x000fe80008000404 */
        /* <DEDUP_REMOVED lines=19> */
[----:B------:R0:W-:Y:S04]  /*34d0*/  STS.U16 [R126+UR4+0xb00], R47 ;  /* 0x000b002f7e007988 */ /* 0x0001e80008000404 */
        /* <DEDUP_REMOVED lines=8> */
[----:B------:R2:W-:Y:S04]  /*3560*/  STS.U16 [R126+UR4+0x1d00], R31 ;  /* 0x001d001f7e007988 */ /* 0x0005e80008000404 */
[----:B------:R3:W-:Y:S01]  /*3570*/  STS.U16 [R126+UR4+0x1f00], R33 ;  /* 0x001f00217e007988 */ /* 0x0007e20008000404 */
[----:B------:R-:W-:Y:S01]  /*3580*/  BAR.SYNC.DEFER_BLOCKING 0x0 ;  /* 0x0000000000007b1d */ /* 0x000fe20000010000 */
[----:B0-----:R-:W-:-:S04]  /*3590*/  IMAD.WIDE R46, R80, 0x2, R38 ;  /* 0x00000002502e7825 */ /* 0x001fc800078e0226 */
[----:B------:R-:W-:Y:S02]  /*35a0*/  IMAD.MOV.U32 R10, RZ, RZ, R46 ;  /* 0x000000ffff0a7224 */ /* 0x000fe400078e002e */
[----:B-1----:R-:W-:Y:S02]  /*35b0*/  IMAD.MOV.U32 R25, RZ, RZ, R47 ;  /* 0x000000ffff197224 */ /* 0x002fe400078e002f */
[----:B------:R-:W-:-:S04]  /*35c0*/  IMAD.WIDE R46, R80, 0x2, R40 ;  /* 0x00000002502e7825 */ /* 0x000fc800078e0228 */
[----:B------:R-:W-:-:S04]  /*35d0*/  IMAD.WIDE R130, R80, 0x2, R128 ;  /* 0x0000000250827825 */ /* 0x000fc800078e0280 */
[----:B------:R-:W-:Y:S02]  /*35e0*/  IMAD.MOV.U32 R14, RZ, RZ, R4 ;  /* 0x000000ffff0e7224 */ /* 0x000fe400078e0004 */
[----:B------:R-:W-:Y:S02]  /*35f0*/  IMAD.MOV.U32 R4, RZ, RZ, R130 ;  /* 0x000000ffff047224 */ /* 0x000fe400078e0082 */
[----:B--2---:R-:W-:Y:S02]  /*3600*/  IMAD.MOV.U32 R31, RZ, RZ, R131 ;  /* 0x000000ffff1f7224 */ /* 0x004fe400078e0083 */
[----:B------:R-:W-:Y:S01]  /*3610*/  IMAD.WIDE R128, R80, 0x2, R42 ;  /* 0x0000000250807825 */ /* 0x000fe200078e022a */
[----:B------:R-:W-:Y:S03]  /*3620*/  LDSM.16.MT88.4 R56, [R11+0x2000] ;  /* 0x002000000b38783b */ /* 0x000fe60000004200 */
[----:B------:R-:W-:Y:S01]  /*3630*/  IMAD.MOV.U32 R6, RZ, RZ, R46 ;  /* 0x000000ffff067224 */ /* 0x000fe200078e002e */
[----:B------:R-:W0:Y:S01]  /*3640*/  LDSM.16.M88.4 R36, [R9] ;  /* 0x000000000924783b */ /* 0x000e220000000200 */
[----:B------:R-:W-:-:S02]  /*3650*/  IMAD.MOV.U32 R29, RZ, RZ, R47 ;  /* 0x000000ffff1d7224 */ /* 0x000fc400078e002f */
[----:B------:R-:W-:Y:S01]  /*3660*/  IMAD.WIDE R130, R80, 0x2, R44 ;  /* 0x0000000250827825 */ /* 0x000fe200078e022c */
[----:B------:R-:W1:Y:S04]  /*3670*/  LDSM.16.M88.4 R60, [R9+0x800] ;  /* 0x00080000093c783b */ /* 0x000e680000000200 */
[----:B------:R-:W2:Y:S04]  /*3680*/  LDSM.16.M88.4 R40, [R9+0x1000] ;  /* 0x001000000928783b */ /* 0x000ea80000000200 */
[----:B------:R-:W4:Y:S01]  /*3690*/  LDSM.16.M88.4 R44, [R9+0x1800] ;  /* 0x00180000092c783b */ /* 0x000f220000000200 */
[----:B------:R-:W-:-:S02]  /*36a0*/  IMAD.MOV.U32 R2, RZ, RZ, R128 ;  /* 0x000000ffff027224 */ /* 0x000fc400078e0080 */
[----:B---3--:R-:W-:Y:S02]  /*36b0*/  IMAD.MOV.U32 R33, RZ, RZ, R129 ;  /* 0x000000ffff217224 */ /* 0x008fe400078e0081 */
[----:B------:R-:W-:-:S04]  /*36c0*/  IMAD.WIDE R128, R80, 0x2, R52 ;  /* 0x0000000250807825 */ /* 0x000fc800078e0234 */
[C---:B------:R-:W-:Y:S02]  /*36d0*/  IMAD.WIDE R132, R80.reuse, 0x2, R54 ;  /* 0x0000000250847825 */ /* 0x040fe400078e0236 */
[----:B------:R-:W3:Y:S01]  /*36e0*/  LDSM.16.MT88.4 R52, [R11+0x2200] ;  /* 0x002200000b34783b */ /* 0x000ee20000004200 */
[----:B------:R-:W-:Y:S01]  /*36f0*/  ISETP.NE.U32.AND P0, PT, R81, RZ, PT ;  /* 0x000000ff5100720c */ /* 0x000fe20003f05070 */
[C---:B0-----:R-:W-:Y:S06]  /*3700*/  HMMA.16816.F32 R72, R56.reuse, R36, R72 ;  /* 0x000000243848723c */ /* 0x041fec0000001848 */
[C---:B-1----:R-:W-:Y:S06]  /*3710*/  HMMA.16816.F32 R68, R56.reuse, R60, R68 ;  /* 0x0000003c3844723c */ /* 0x042fec0000001844 */
[C---:B--2---:R-:W-:Y:S06]  /*3720*/  HMMA.16816.F32 R64, R56.reuse, R40, R64 ;  /* 0x000000283840723c */ /* 0x044fec0000001840 */
[----:B----4-:R-:W-:Y:S01]  /*3730*/  HMMA.16816.F32 R48, R56, R44, R48 ;  /* 0x0000002c3830723c */ /* 0x010fe20000001830 */
[----:B------:R-:W-:Y:S01]  /*3740*/  IMAD.WIDE R148, R80, 0x2, R148 ;  /* 0x0000000250947825 */ /* 0x000fe200078e0294 */
[----:B------:R-:W-:-:S03]  /*3750*/  UIADD3 UR5, UR5, -0x20, URZ ;  /* 0xffffffe005057890 */ /* 0x000fc6000fffe03f */
[----:B------:R-:W-:Y:S01]  /*3760*/  IMAD.MOV.U32 R0, RZ, RZ, R130 ;  /* 0x000000ffff007224 */ /* 0x000fe200078e0082 */
[----:B---3--:R-:W-:Y:S01]  /*3770*/  HMMA.16816.F32 R72, R52, R38, R72 ;  /* 0x000000263448723c */ /* 0x008fe20000001848 */
[----:B------:R-:W-:Y:S02]  /*3780*/  IMAD.MOV.U32 R130, RZ, RZ, R128 ;  /* 0x000000ffff827224 */ /* 0x000fe400078e0080 */
[----:B------:R-:W-:-:S03]  /*3790*/  IMAD.MOV.U32 R8, RZ, RZ, R148 ;  /* 0x000000ffff087224 */ /* 0x000fc600078e0094 */
[----:B------:R-:W-:Y:S01]  /*37a0*/  HMMA.16816.F32 R68, R52, R62, R68 ;  /* 0x0000003e3444723c */ /* 0x000fe20000001844 */
[----:B------:R-:W-:Y:S02]  /*37b0*/  IMAD.MOV.U32 R27, RZ, RZ, R149 ;  /* 0x000000ffff1b7224 */ /* 0x000fe400078e0095 */
[----:B------:R-:W-:-:S03]  /*37c0*/  IMAD.MOV.U32 R35, RZ, RZ, R131 ;  /* 0x000000ffff237224 */ /* 0x000fc600078e0083 */
[----:B------:R-:W-:Y:S01]  /*37d0*/  HMMA.16816.F32 R64, R52, R42, R64 ;  /* 0x0000002a3440723c */ /* 0x000fe20000001840 */
[----:B------:R-:W-:-:S05]  /*37e0*/  IMAD.WIDE R124, R80, 0x2, R124 ;  /* 0x00000002507c7825 */ /* 0x000fca00078e027c */
[----:B------:R-:W-:Y:S01]  /*37f0*/  HMMA.16816.F32 R48, R52, R46, R48 ;  /* 0x0000002e3430723c */ /* 0x000fe20000001830 */
[----:B------:R-:W-:-:S04]  /*3800*/  IMAD.WIDE R120, R80, 0x2, R120 ;  /* 0x0000000250787825 */ /* 0x000fc800078e0278 */
[----:B------:R-:W-:Y:S02]  /*3810*/  IMAD.MOV.U32 R128, RZ, RZ, R132 ;  /* 0x000000ffff807224 */ /* 0x000fe400078e0084 */
[----:B------:R-:W-:Y:S02]  /*3820*/  IMAD.MOV.U32 R127, RZ, RZ, R133 ;  /* 0x000000ffff7f7224 */ /* 0x000fe400078e0085 */
[----:B------:R-:W-:-:S04]  /*3830*/  IMAD.WIDE R122, R80, 0x2, R122 ;  /* 0x00000002507a7825 */ /* 0x000fc800078e027a */
        /* <DEDUP_REMOVED lines=18> */
[----:B------:R-:W-:Y:S01]  /*3960*/  IMAD.WIDE R82, R78, 0x2, R82 ;  /* 0x000000024e527825 */ /* 0x000fe200078e0252 */
[----:B------:R-:W-:Y:S06]  /*3970*/  @P0 BRA `(.L_x_2) ;  /* 0xfffffff000300947 */ /* 0x000fec000383ffff */
[----:B------:R-:W-:Y:S02]  /*3980*/  F2FP.F16.F32.PACK_AB R2, R71, R75 ;  /* 0x0000004b4702723e */ /* 0x000fe400000000ff */
[----:B------:R-:W-:Y:S02]  /*3990*/  F2FP.F16.F32.PACK_AB R4, R69, R73 ;  /* 0x000000494504723e */ /* 0x000fe400000000ff */
[----:B------:R-:W-:Y:S02]  /*39a0*/  F2FP.F16.F32.PACK_AB R3, R51, R67 ;  /* 0x000000433303723e */ /* 0x000fe400000000ff */
[----:B------:R-:W-:Y:S02]  /*39b0*/  F2FP.F16.F32.PACK_AB R71, R50, R66 ;  /* 0x000000423247723e */ /* 0x000fe400000000ff */
[----:B------:R-:W-:Y:S02]  /*39c0*/  F2FP.F16.F32.PACK_AB R70, R70, R74 ;  /* 0x0000004a4646723e */ /* 0x000fe400000000ff */
[----:B------:R-:W-:-:S02]  /*39d0*/  F2FP.F16.F32.PACK_AB R5, R49, R65 ;  /* 0x000000413105723e */ /* 0x000fc400000000ff */
[----:B------:R-:W-:Y:S02]  /*39e0*/  F2FP.F16.F32.PACK_AB R69, R48, R64 ;  /* 0x000000403045723e */ /* 0x000fe400000000ff */
[----:B------:R-:W-:-:S07]  /*39f0*/  F2FP.F16.F32.PACK_AB R68, R68, R72 ;  /* 0x000000484444723e */ /* 0x000fce00000000ff */
.L_x_1:
[----:B------:R-:W0:Y:S01]  /*3a00*/  S2R R19, SR_TID.X ;  /* 0x0000000000137919 */ /* 0x000e220000002100 */
[----:B------:R-:W1:Y:S01]  /*3a10*/  S2UR UR5, SR_CgaCtaId ;  /* 0x00000000000579c3 */ /* 0x000e620000008800 */
[----:B------:R-:W-:Y:S01]  /*3a20*/  UMOV UR4, 0x400 ;  /* 0x0000040000047882 */ /* 0x000fe20000000000 */
[----:B------:R-:W-:Y:S01]  /*3a30*/  ULDC.64 UR8, c[0x0][0x220] ;  /* 0x0000880000087ab9 */ /* 0x000fe20000000a00 */
[----:B------:R-:W-:Y:S01]  /*3a40*/  ULDC.64 UR10, c[0x0][0x228] ;  /* 0x00008a00000a7ab9 */ /* 0x000fe20000000a00 */
[--C-:B------:R-:W-:Y:S02]  /*3a50*/  LOP3.LUT R13, R17, 0x70, R22.reuse, 0xfe, !PT ;  /* 0x00000070110d7812 */ /* 0x100fe400078efe16 */
[----:B------:R-:W-:Y:S02]  /*3a60*/  ISETP.GE.AND P0, PT, R23, UR10, PT ;  /* 0x0000000a17007c0c */ /* 0x000fe4000bf06270 */
[----:B------:R-:W2:Y:S01]  /*3a70*/  LDC R33, c[0x0][0x248] ;  /* 0x00009200ff217b82 */ /* 0x000ea20000000800 */
[----:B------:R-:W-:-:S02]  /*3a80*/  LOP3.LUT R12, R17, 0x60, R22, 0xfe, !PT ;  /* 0x00000060110c7812 */ /* 0x000fc400078efe16 */
[C-C-:B------:R-:W-:Y:S02]  /*3a90*/  LOP3.LUT R10, R17.reuse, 0x58, R22.reuse, 0xfe, !PT ;  /* 0x00000058110a7812 */ /* 0x140fe400078efe16 */
[C-C-:B------:R-:W-:Y:S02]  /*3aa0*/  LOP3.LUT R11, R17.reuse, 0x50, R22.reuse, 0xfe, !PT ;  /* 0x00000050110b7812 */ /* 0x140fe400078efe16 */
[C-C-:B------:R-:W-:Y:S02]  /*3ab0*/  LOP3.LUT R14, R17.reuse, 0x40, R22.reuse, 0xfe, !PT ;  /* 0x00000040110e7812 */ /* 0x140fe400078efe16 */
[----:B------:R-:W-:Y:S01]  /*3ac0*/  LOP3.LUT R16, R17, 0x28, R22, 0xfe, !PT ;  /* 0x0000002811107812 */ /* 0x000fe200078efe16 */
[----:B-1----:R-:W-:-:S03]  /*3ad0*/  ULEA UR4, UR5, UR4, 0x18 ;  /* 0x0000000405047291 */ /* 0x002fc6000f8ec03f */
[----:B------:R-:W-:Y:S01]  /*3ae0*/  ULDC UR5, c[0x0][0x244] ;  /* 0x0000910000057ab9 */ /* 0x000fe20000000800 */
[----:B0-----:R-:W-:Y:S02]  /*3af0*/  SHF.R.S32.HI R0, RZ, 0x4, R19 ;  /* 0x00000004ff007819 */ /* 0x001fe40000011413 */
[C---:B------:R-:W-:Y:S02]  /*3b00*/  LOP3.LUT R6, R19.reuse, 0xc, RZ, 0xc0, !PT ;  /* 0x0000000c13067812 */ /* 0x040fe400078ec0ff */
[----:B------:R-:W-:Y:S02]  /*3b10*/  SGXT R0, R0, 0x1 ;  /* 0x000000010000781a */ /* 0x000fe40000000200 */
[----:B------:R-:W-:Y:S02]  /*3b20*/  LOP3.LUT R8, R19, 0x60, RZ, 0xc0, !PT ;  /* 0x0000006013087812 */ /* 0x000fe400078ec0ff */
[----:B------:R-:W-:Y:S02]  /*3b30*/  LOP3.LUT R7, R0, 0x420, RZ, 0xc0, !PT ;  /* 0x0000042000077812 */ /* 0x000fe400078ec0ff */
[----:B------:R-:W-:-:S02]  /*3b40*/  SHF.L.U32 R0, R8, 0x3, RZ ;  /* 0x0000000308007819 */ /* 0x000fc400000006ff */
[----:B------:R-:W-:Y:S01]  /*3b50*/  LOP3.LUT R8, R17, 0x18, R22, 0xfe, !PT ;  /* 0x0000001811087812 */ /* 0x000fe200078efe16 */
[C---:B------:R-:W-:Y:S02]  /*3b60*/  IMAD R7, R6.reuse, 0x2, R7 ;  /* 0x0000000206077824 */ /* 0x040fe400078e0207 */
[----:B------:R-:W-:-:S03]  /*3b70*/  IMAD R6, R6, 0x20, R21 ;  /* 0x0000002006067824 */ /* 0x000fc600078e0215 */
[----:B------:R-:W-:Y:S01]  /*3b80*/  LOP3.LUT R7, R7, R15, R0, 0x1e, !PT ;  /* 0x0000000f07077212 */ /* 0x000fe200078e1e00 */
[----:B------:R-:W-:Y:S01]  /*3b90*/  BAR.SYNC.DEFER_BLOCKING 0x0 ;  /* 0x0000000000007b1d */ /* 0x000fe20000010000 */
[----:B------:R-:W-:Y:S01]  /*3ba0*/  IMAD.SHL.U32 R0, R6, 0x8, RZ ;  /* 0x0000000806007824 */ /* 0x000fe200078e00ff */
[----:B------:R-:W-:Y:S02]  /*3bb0*/  LOP3.LUT R15, R17, 0x30, R22, 0xfe, !PT ;  /* 0x00000030110f7812 */ /* 0x000fe400078efe16 */
[----:B------:R-:W-:Y:S02]  /*3bc0*/  LOP3.LUT R6, R7, 0x40, RZ, 0x3c, !PT ;  /* 0x0000004007067812 */ /* 0x000fe400078e3cff */
[----:B------:R-:W-:Y:S01]  /*3bd0*/  LOP3.LUT R18, R0, 0x60, R19, 0x78, !PT ;  /* 0x0000006000127812 */ /* 0x000fe200078e7813 */
[----:B------:R-:W-:-:S05]  /*3be0*/  IMAD R0, R23, UR5, RZ ;  /* 0x0000000517007c24 */ /* 0x000fca000f8e02ff */
[----:B------:R-:W-:-:S04]  /*3bf0*/  LEA R31, P1, R0, UR8, 0x1 ;  /* 0x00000008001f7c11 */ /* 0x000fc8000f8208ff */
[----:B------:R-:W-:Y:S02]  /*3c00*/  LEA.HI.X.SX32 R23, R0, UR9, 0x1, P1 ;  /* 0x0000000900177c11 */ /* 0x000fe400088f0eff */
[----:B------:R-:W-:-:S04]  /*3c10*/  LOP3.LUT R0, R17, R22, RZ, 0xfc, !PT ;  /* 0x0000001611007212 */ /* 0x000fc800078efcff */
[C---:B------:R-:W-:Y:S01]  /*3c20*/  ISETP.LT.AND P1, PT, R0.reuse, UR11, !P0 ;  /* 0x0000000b00007c0c */ /* 0x040fe2000c721270 */
[----:B--2---:R-:W-:Y:S01]  /*3c30*/  IMAD R9, R0, R33, RZ ;  /* 0x0000002100097224 */ /* 0x004fe200078e02ff */
[----:B------:R-:W-:Y:S01]  /*3c40*/  STS.64 [R7+UR4], R68 ;  /* 0x0000004407007988 */ /* 0x000fe20008000a04 */
[----:B------:R-:W-:-:S03]  /*3c50*/  LOP3.LUT R0, R17, 0x20, R22, 0xfe, !PT ;  /* 0x0000002011007812 */ /* 0x000fc600078efe16 */
[----:B------:R0:W-:Y:S04]  /*3c60*/  STS.64 [R7+UR4+0x80], R4 ;  /* 0x0000800407007988 */ /* 0x0001e80008000a04 */
[----:B------:R-:W-:Y:S04]  /*3c70*/  STS.64 [R6+UR4+0x800], R70 ;  /* 0x0008004606007988 */ /* 0x000fe80008000a04 */
[----:B------:R1:W-:Y:S01]  /*3c80*/  STS.64 [R6+UR4+0x880], R2 ;  /* 0x0008800206007988 */ /* 0x0003e20008000a04 */
[----:B------:R-:W-:Y:S01]  /*3c90*/  BAR.SYNC.DEFER_BLOCKING 0x0 ;  /* 0x0000000000007b1d */ /* 0x000fe20000010000 */
[----:B0-----:R-:W-:-:S02]  /*3ca0*/  LOP3.LUT R4, R17, 0x68, R22, 0xfe, !PT ;  /* 0x0000006811047812 */ /* 0x001fc400078efe16 */
[C-C-:B------:R-:W-:Y:S02]  /*3cb0*/  LOP3.LUT R7, R17.reuse, 0x48, R22.reuse, 0xfe, !PT ;  /* 0x0000004811077812 */ /* 0x140fe400078efe16 */
[C-C-:B-1----:R-:W-:Y:S02]  /*3cc0*/  LOP3.LUT R3, R17.reuse, 0x8, R22.reuse, 0xfe, !PT ;  /* 0x0000000811037812 */ /* 0x142fe400078efe16 */
[----:B------:R-:W-:Y:S02]  /*3cd0*/  LOP3.LUT R22, R17, 0x10, R22, 0xfe, !PT ;  /* 0x0000001011167812 */ /* 0x000fe400078efe16 */
[----:B------:R-:W-:Y:S01]  /*3ce0*/  LEA R2, P2, R9, R31, 0x1 ;  /* 0x0000001f09027211 */ /* 0x000fe200078408ff */
[C---:B------:R-:W-:Y:S01]  /*3cf0*/  IMAD R5, R3.reuse, R33, RZ ;  /* 0x0000002103057224 */ /* 0x040fe200078e02ff */
[----:B------:R-:W-:Y:S02]  /*3d00*/  ISETP.LT.AND P3, PT, R3, UR11, !P0 ;  /* 0x0000000b03007c0c */ /* 0x000fe4000c761270 */
[----:B------:R-:W-:-:S02]  /*3d10*/  LEA.HI.X.SX32 R3, R9, R23, 0x1, P2 ;  /* 0x0000001709037211 */ /* 0x000fc400010f0eff */
[----:B------:R-:W-:Y:S02]  /*3d20*/  ISETP.LT.AND P2, PT, R4, UR11, !P0 ;  /* 0x0000000b04007c0c */ /* 0x000fe4000c741270 */
[----:B------:R-:W-:Y:S02]  /*3d30*/  LEA R4, P4, R5, R31, 0x1 ;  /* 0x0000001f05047211 */ /* 0x000fe400078808ff */
[----:B------:R-:W-:Y:S01]  /*3d40*/  ISETP.LT.AND P6, PT, R22, UR11, !P0 ;  /* 0x0000000b16007c0c */ /* 0x000fe2000c7c1270 */
[----:B------:R-:W0:Y:S01]  /*3d50*/  LDS.64 R20, [R18+UR4] ;  /* 0x0000000412147984 */ /* 0x000e220008000a00 */
[----:B------:R-:W-:Y:S01]  /*3d60*/  LEA.HI R17, R19, R17, RZ, 0x1c ;  /* 0x0000001113117211 */ /* 0x000fe200078fe0ff */
[C---:B------:R-:W-:Y:S01]  /*3d70*/  IMAD R19, R8.reuse, R33, RZ ;  /* 0x0000002108137224 */ /* 0x040fe200078e02ff */
[----:B------:R-:W-:Y:S01]  /*3d80*/  LEA.HI.X.SX32 R5, R5, R23, 0x1, P4 ;  /* 0x0000001705057211 */ /* 0x000fe200020f0eff */
[----:B------:R-:W1:Y:S01]  /*3d90*/  LDS.64 R24, [R18+UR4+0x100] ;  /* 0x0001000412187984 */ /* 0x000e620008000a00 */
[----:B------:R-:W-:-:S03]  /*3da0*/  ISETP.LT.AND P4, PT, R8, UR11, !P0 ;  /* 0x0000000b08007c0c */ /* 0x000fc6000c781270 */
[----:B------:R-:W2:Y:S04]  /*3db0*/  LDS.64 R26, [R18+UR4+0x200] ;  /* 0x00020004121a7984 */ /* 0x000ea80008000a00 */
[----:B------:R3:W4:Y:S02]  /*3dc0*/  LDS.64 R28, [R18+UR4+0x300] ;  /* 0x00030004121c7984 */ /* 0x0007240008000a00 */
[----:B---3--:R-:W-:-:S05]  /*3dd0*/  IMAD R18, R22, R33, RZ ;  /* 0x0000002116127224 */ /* 0x008fca00078e02ff */
[C---:B------:R-:W-:Y:S01]  /*3de0*/  LEA R6, P5, R18.reuse, R31, 0x1 ;  /* 0x0000001f12067211 */ /* 0x040fe200078a08ff */
[----:B0-----:R0:W-:Y:S01]  /*3df0*/  @P1 STG.E.U16 desc[UR6][R2.64], R20 ;  /* 0x0000001402001986 */ /* 0x0011e2000c101506 */
[----:B------:R-:W-:Y:S02]  /*3e00*/  ISETP.LT.AND P1, PT, R7, UR11, !P0 ;  /* 0x0000000b07007c0c */ /* 0x000fe4000c721270 */
[----:B------:R-:W-:Y:S01]  /*3e10*/  LEA.HI.X.SX32 R7, R18, R23, 0x1, P5 ;  /* 0x0000001712077211 */ /* 0x000fe200028f0eff */
[----:B-1----:R1:W-:Y:S01]  /*3e20*/  @P3 STG.E.U16 desc[UR6][R4.64], R24 ;  /* 0x0000001804003986 */ /* 0x0023e2000c101506 */
[----:B------:R-:W-:Y:S01]  /*3e30*/  ISETP.LT.AND P5, PT, R0, UR11, !P0 ;  /* 0x0000000b00007c0c */ /* 0x000fe2000c7a1270 */
[----:B------:R-:W-:Y:S01]  /*3e40*/  IMAD R0, R33, 0x20, R9 ;  /* 0x0000002021007824 */ /* 0x000fe200078e0209 */
[C---:B------:R-:W-:Y:S01]  /*3e50*/  LEA R8, P3, R19.reuse, R31, 0x1 ;  /* 0x0000001f13087211 */ /* 0x040fe200078608ff */
[----:B--2---:R2:W-:Y:S03]  /*3e60*/  @P6 STG.E.U16 desc[UR6][R6.64], R26 ;  /* 0x0000001a06006986 */ /* 0x0045e6000c101506 */
[----:B------:R-:W-:-:S02]  /*3e70*/  LEA.HI.X.SX32 R9, R19, R23, 0x1, P3 ;  /* 0x0000001713097211 */ /* 0x000fc400018f0eff */
[----:B0-----:R-:W-:Y:S02]  /*3e80*/  LEA R2, P6, R0, R31, 0x1 ;  /* 0x0000001f00027211 */ /* 0x001fe400078c08ff */
[----:B------:R-:W-:Y:S01]  /*3e90*/  ISETP.LT.AND P3, PT, R16, UR11, !P0 ;  /* 0x0000000b10007c0c */ /* 0x000fe2000c761270 */
[----:B------:R-:W-:Y:S01]  /*3ea0*/  IMAD R16, R33, 0x8, R0 ;  /* 0x0000000821107824 */ /* 0x000fe200078e0200 */
[----:B------:R-:W-:Y:S01]  /*3eb0*/  PRMT R20, R20, 0x7632, R20 ;  /* 0x0000763214147816 */ /* 0x000fe20000000014 */
[----:B----4-:R-:W-:Y:S01]  /*3ec0*/  @P4 STG.E.U16 desc[UR6][R8.64], R28 ;  /* 0x0000001c08004986 */ /* 0x010fe2000c101506 */
[----:B------:R-:W-:Y:S01]  /*3ed0*/  LEA.HI.X.SX32 R3, R0, R23, 0x1, P6 ;  /* 0x0000001700037211 */ /* 0x000fe200030f0eff */
[----:B------:R-:W-:Y:S01]  /*3ee0*/  VIADD R0, R17, 0x38 ;  /* 0x0000003811007836 */ /* 0x000fe20000000000 */
[----:B------:R-:W-:Y:S01]  /*3ef0*/  ISETP.LT.AND P4, PT, R15, UR11, !P0 ;  /* 0x0000000b0f007c0c */ /* 0x000fe2000c781270 */
[----:B------:R-:W-:Y:S01]  /*3f00*/  IMAD R15, R33, 0x8, R16 ;  /* 0x00000008210f7824 */ /* 0x000fe200078e0210 */
[----:B-1----:R-:W-:Y:S01]  /*3f10*/  LEA R4, P6, R16, R31, 0x1 ;  /* 0x0000001f10047211 */ /* 0x002fe200078c08ff */
[----:B------:R0:W-:Y:S01]  /*3f20*/  @P5 STG.E.U16 desc[UR6][R2.64], R20 ;  /* 0x0000001402005986 */ /* 0x0001e2000c101506 */
[C---:B------:R-:W-:Y:S01]  /*3f30*/  ISETP.LT.AND P5, PT, R0.reuse, UR11, !P0 ;  /* 0x0000000b00007c0c */ /* 0x040fe2000c7a1270 */
[----:B------:R-:W-:Y:S01]  /*3f40*/  IMAD R0, R0, R33, RZ ;  /* 0x0000002100007224 */ /* 0x000fe200078e02ff */
[----:B------:R-:W-:Y:S01]  /*3f50*/  LEA.HI.X.SX32 R5, R16, R23, 0x1, P6 ;  /* 0x0000001710057211 */ /* 0x000fe200030f0eff */
[----:B------:R-:W-:Y:S01]  /*3f60*/  VIADD R17, R17, 0x78 ;  /* 0x0000007811117836 */ /* 0x000fe20000000000 */
[----:B--2---:R-:W-:-:S02]  /*3f70*/  LEA R6, P6, R15, R31, 0x1 ;  /* 0x0000001f0f067211 */ /* 0x004fc400078c08ff */
[----:B------:R-:W-:Y:S01]  /*3f80*/  PRMT R24, R24, 0x7632, R24 ;  /* 0x0000763218187816 */ /* 0x000fe20000000018 */
[----:B------:R-:W-:Y:S01]  /*3f90*/  IMAD R16, R17, R33, RZ ;  /* 0x0000002111107224 */ /* 0x000fe200078e02ff */
[----:B------:R-:W-:Y:S01]  /*3fa0*/  LEA.HI.X.SX32 R7, R15, R23, 0x1, P6 ;  /* 0x000000170f077211 */ /* 0x000fe200030f0eff */
[C---:B------:R-:W-:Y:S01]  /*3fb0*/  IMAD R15, R33.reuse, 0x10, R15 ;  /* 0x00000010210f7824 */ /* 0x040fe200078e020f */
[----:B------:R-:W-:Y:S01]  /*3fc0*/  PRMT R26, R26, 0x7632, R26 ;  /* 0x000076321a1a7816 */ /* 0x000fe2000000001a */
[----:B------:R1:W-:Y:S01]  /*3fd0*/  @P3 STG.E.U16 desc[UR6][R4.64], R24 ;  /* 0x0000001804003986 */ /* 0x0003e2000c101506 */
[----:B0-----:R-:W-:Y:S02]  /*3fe0*/  LEA R2, P6, R0, R31, 0x1 ;  /* 0x0000001f00027211 */ /* 0x001fe400078c08ff */
[----:B------:R-:W-:Y:S01]  /*3ff0*/  ISETP.LT.AND P3, PT, R14, UR11, !P0 ;  /* 0x0000000b0e007c0c */ /* 0x000fe2000c761270 */
[----:B------:R0:W-:Y:S01]  /*4000*/  @P4 STG.E.U16 desc[UR6][R6.64], R26 ;  /* 0x0000001a06004986 */ /* 0x0001e2000c101506 */
[----:B------:R-:W-:Y:S01]  /*4010*/  LEA.HI.X.SX32 R3, R0, R23, 0x1, P6 ;  /* 0x0000001700037211 */ /* 0x000fe200030f0eff */
[----:B------:R-:W-:Y:S01]  /*4020*/  IMAD R0, R33, 0x8, R15 ;  /* 0x0000000821007824 */ /* 0x000fe200078e020f */
[----:B------:R-:W-:-:S02]  /*4030*/  LEA R8, P4, R15, R31, 0x1 ;  /* 0x0000001f0f087211 */ /* 0x000fc400078808ff */
[----:B------:R-:W-:Y:S02]  /*4040*/  PRMT R28, R28, 0x7632, R28 ;  /* 0x000076321c1c7816 */ /* 0x000fe4000000001c */
[----:B------:R-:W-:Y:S02]  /*4050*/  LEA.HI.X.SX32 R9, R15, R23, 0x1, P4 ;  /* 0x000000170f097211 */ /* 0x000fe400020f0eff */
[----:B-1----:R-:W-:Y:S01]  /*4060*/  LEA R4, P6, R0, R31, 0x1 ;  /* 0x0000001f00047211 */ /* 0x002fe200078c08ff */
[----:B------:R1:W-:Y:S01]  /*4070*/  @P5 STG.E.U16 desc[UR6][R2.64], R28 ;  /* 0x0000001c02005986 */ /* 0x0003e2000c101506 */
[----:B------:R-:W-:Y:S01]  /*4080*/  ISETP.LT.AND P4, PT, R10, UR11, !P0 ;  /* 0x0000000b0a007c0c */ /* 0x000fe2000c781270 */
[----:B------:R-:W-:Y:S01]  /*4090*/  IMAD R10, R33, 0x8, R0 ;  /* 0x00000008210a7824 */ /* 0x000fe200078e0200 */
[----:B------:R-:W-:Y:S01]  /*40a0*/  LEA.HI.X.SX32 R5, R0, R23, 0x1, P6 ;  /* 0x0000001700057211 */ /* 0x000fe200030f0eff */
[----:B------:R-:W-:Y:S01]  /*40b0*/  @P3 STG.E.U16 desc[UR6][R8.64], R21 ;  /* 0x0000001508003986 */ /* 0x000fe2000c101506 */
[----:B------:R-:W-:Y:S01]  /*40c0*/  ISETP.LT.AND P5, PT, R11, UR11, !P0 ;  /* 0x0000000b0b007c0c */ /* 0x000fe2000c7a1270 */
[----:B------:R-:W-:-:S02]  /*40d0*/  IMAD R0, R33, 0x8, R10 ;  /* 0x0000000821007824 */ /* 0x000fc400078e020a */
[----:B------:R2:W-:Y:S02]  /*40e0*/  @P1 STG.E.U16 desc[UR6][R4.64], R25 ;  /* 0x0000001904001986 */ /* 0x0005e4000c101506 */
[C---:B------:R-:W-:Y:S01]  /*40f0*/  IMAD R11, R33.reuse, 0x8, R0 ;  /* 0x00000008210b7824 */ /* 0x040fe200078e0200 */
[-C--:B0-----:R-:W-:Y:S02]  /*4100*/  LEA R6, P3, R0, R31.reuse, 0x1 ;  /* 0x0000001f00067211 */ /* 0x081fe400078608ff */
[----:B-1----:R-:W-:Y:S01]  /*4110*/  LEA R2, P1, R10, R31, 0x1 ;  /* 0x0000001f0a027211 */ /* 0x002fe200078208ff */
[C---:B------:R-:W-:Y:S01]  /*4120*/  IMAD R14, R33.reuse, 0x8, R11 ;  /* 0x00000008210e7824 */ /* 0x040fe200078e020b */
[-C--:B------:R-:W-:Y:S02]  /*4130*/  LEA.HI.X.SX32 R7, R0, R23.reuse, 0x1, P3 ;  /* 0x0000001700077211 */ /* 0x080fe400018f0eff */
[----:B------:R-:W-:Y:S01]  /*4140*/  LEA.HI.X.SX32 R3, R10, R23, 0x1, P1 ;  /* 0x000000170a037211 */ /* 0x000fe200008f0eff */
[----:B------:R-:W-:Y:S01]  /*4150*/  IMAD R15, R33, 0x8, R14 ;  /* 0x00000008210f7824 */ /* 0x000fe200078e020e */
[----:B------:R-:W-:-:S02]  /*4160*/  LEA R10, P1, R11, R31, 0x1 ;  /* 0x0000001f0b0a7211 */ /* 0x000fc400078208ff */
[----:B------:R-:W-:Y:S01]  /*4170*/  ISETP.LT.AND P3, PT, R12, UR11, !P0 ;  /* 0x0000000b0c007c0c */ /* 0x000fe2000c761270 */
[----:B------:R0:W-:Y:S01]  /*4180*/  @P5 STG.E.U16 desc[UR6][R2.64], R27 ;  /* 0x0000001b02005986 */ /* 0x0001e2000c101506 */
[----:B------:R-:W-:Y:S02]  /*4190*/  LEA.HI.X.SX32 R11, R11, R23, 0x1, P1 ;  /* 0x000000170b0b7211 */ /* 0x000fe400008f0eff */
[CC--:B--2---:R-:W-:Y:S01]  /*41a0*/  LEA R4, P1, R15.reuse, R31.reuse, 0x1 ;  /* 0x0000001f0f047211 */ /* 0x0c4fe200078208ff */
[----:B------:R0:W-:Y:S01]  /*41b0*/  @P4 STG.E.U16 desc[UR6][R6.64], R29 ;  /* 0x0000001d06004986 */ /* 0x0001e2000c101506 */
[----:B------:R-:W-:Y:S02]  /*41c0*/  LEA R8, P6, R14, R31, 0x1 ;  /* 0x0000001f0e087211 */ /* 0x000fe400078c08ff */
[----:B------:R-:W-:Y:S02]  /*41d0*/  LEA.HI.X.SX32 R5, R15, R23, 0x1, P1 ;  /* 0x000000170f057211 */ /* 0x000fe400008f0eff */
[----:B------:R-:W-:-:S02]  /*41e0*/  ISETP.LT.AND P1, PT, R13, UR11, !P0 ;  /* 0x0000000b0d007c0c */ /* 0x000fc4000c721270 */
[----:B------:R-:W-:Y:S02]  /*41f0*/  ISETP.LT.AND P0, PT, R17, UR11, !P0 ;  /* 0x0000000b11007c0c */ /* 0x000fe4000c701270 */
[----:B------:R-:W-:Y:S02]  /*4200*/  PRMT R21, R21, 0x7632, R21 ;  /* 0x0000763215157816 */ /* 0x000fe40000000015 */
[----:B------:R-:W-:Y:S02]  /*4210*/  LEA.HI.X.SX32 R9, R14, R23, 0x1, P6 ;  /* 0x000000170e097211 */ /* 0x000fe400030f0eff */
[----:B------:R-:W-:Y:S01]  /*4220*/  PRMT R25, R25, 0x7632, R25 ;  /* 0x0000763219197816 */ /* 0x000fe20000000019 */
[----:B------:R0:W-:Y:S01]  /*4230*/  @P3 STG.E.U16 desc[UR6][R10.64], R21 ;  /* 0x000000150a003986 */ /* 0x0001e2000c101506 */
[----:B------:R-:W-:Y:S02]  /*4240*/  PRMT R0, R27, 0x7632, R0 ;  /* 0x000076321b007816 */ /* 0x000fe40000000000 */
[C---:B------:R-:W-:Y:S01]  /*4250*/  LEA R12, P6, R16.reuse, R31, 0x1 ;  /* 0x0000001f100c7211 */ /* 0x040fe200078c08ff */
[----:B------:R0:W-:Y:S03]  /*4260*/  @P2 STG.E.U16 desc[UR6][R8.64], R25 ;  /* 0x0000001908002986 */ /* 0x0001e6000c101506 */
[----:B------:R-:W-:Y:S01]  /*4270*/  LEA.HI.X.SX32 R13, R16, R23, 0x1, P6 ;  /* 0x00000017100d7211 */ /* 0x000fe200030f0eff */
[----:B------:R0:W-:Y:S01]  /*4280*/  @P1 STG.E.U16 desc[UR6][R4.64], R0 ;  /* 0x0000000004001986 */ /* 0x0001e2000c101506 */
[----:B------:R-:W-:Y:S07]  /*4290*/  @!P0 EXIT ;  /* 0x000000000000894d */ /* 0x000fee0003800000 */
[----:B0-----:R-:W-:-:S05]  /*42a0*/  PRMT R6, R29, 0x7632, R6 ;  /* 0x000076321d067816 */ /* 0x001fca0000000006 */
[----:B------:R-:W-:Y:S01]  /*42b0*/  STG.E.U16 desc[UR6][R12.64], R6 ;  /* 0x000000060c007986 */ /* 0x000fe2000c101506 */
[----:B------:R-:W-:Y:S05]  /*42c0*/  EXIT ;  /* 0x000000000000794d */ /* 0x000fea0003800000 */
.L_x_3:
[----:B------:R-:W-:-:S00]  /*42d0*/  BRA `(.L_x_3) ;  /* 0xfffffffc00fc7947 */ /* 0x000fc0000383ffff */
[----:B------:R-:W-:-:S00]  /*42e0*/  NOP ;  /* 0x0000000000007918 */ /* 0x000fc00000000000 */
        /* <DEDUP_REMOVED lines=9> */
.L_x_4:


//--------------------- .nv.shared.matmul_kernel  --------------------------
	.section	.nv.shared.matmul_kernel,"aw",@nobits
	.sectionflags	@""
	.align	16
	.zero		1024


//--------------------- .nv.shared.reserved.0     --------------------------
	.section	.nv.shared.reserved.0,"aw",@nobits
	.weak		__nv_reservedSMEM_offset_0_alias
	.size		__nv_reservedSMEM_offset_0_alias, 0, 0
	.other		__nv_reservedSMEM_offset_0_alias,@"STO_CUDA_RESERVED_SHARED STV_DEFAULT"
__nv_reservedSMEM_offset_0_alias:
	.zero		0


//--------------------- .nv.constant0.matmul_kernel --------------------------
	.section	.nv.constant0.matmul_kernel,"a",@progbits
	.sectionflags	@""
	.align	4
.nv.constant0.matmul_kernel:
	.zero		608


//--------------------- SYMBOLS --------------------------

	.type		.nv.reservedSmem.offset0,@object
	.size		.nv.reservedSmem.offset0,0x4
